	.target	sm_90a

	.elftype	@"ET_EXEC"


//--------------------- .note.nv.tkinfo           --------------------------
	.section	.note.nv.tkinfo,"",@"SHT_NOTE"
	.sectionflags	@"SHF_NOTE_NV_TKINFO"
	.tkinfo
        /*0018*/ 	.word	0x00000002
        /*0030*/ 	.string	""
        /*0030*/ 	.string	"ptxas"
        /*0030*/ 	.string	"Cuda compilation tools, release 13.0, V13.0.88"
        /*0030*/ 	.string	"Build cuda_13.0.r13.0/compiler.36424714_0"
        /*0030*/ 	.string	"-arch sm_90a -m 64 "



//--------------------- .note.nv.cuinfo           --------------------------
	.section	.note.nv.cuinfo,"",@"SHT_NOTE"
	.sectionflags	@"SHF_NOTE_NV_CUINFO"
        /*0018*/ 	.short	0x0002
        /*001a*/ 	.short	0x005a
        /*001c*/ 	.short	0x0082
	.zero		2


//--------------------- .nv.info                  --------------------------
	.section	.nv.info,"",@"SHT_CUDA_INFO"
	.align	4


	//----- nvinfo : EIATTR_REGCOUNT
	.align		4
        /*0000*/ 	.byte	0x04, 0x2f
        /*0002*/ 	.short	(.L_15 - .L_14)
	.align		4
.L_14:
        /*0004*/ 	.word	index@(_ZN7cutlass13device_kernelINS_4gemm6kernel13GemmUniversalIN4cute5tupleIJiiiiEEENS1_10collective13CollectiveMmaINS1_34MainloopSm90TmaGmmaWarpSpecializedILi5ENS5_IJNS4_1CILi1EEESB_SB_EEENS1_35KernelTmaWarpSpecializedCooperativeEEENS5_IJNSA_ILi128EEESF_NSA_ILi32EEEEEEaNS5_IJlSB_lEEEaSI_NS4_8TiledMMAINS4_8MMA_AtomIJNS4_4SM904GMMA27MMA_64x128x32_S32S8S8_SS_TNEEEENS4_6LayoutINS5_IJNSA_ILi2EEESB_SB_EEENS5_IJSB_NSA_ILi0EEESS_EEEEENS5_IJNS4_10UnderscoreESV_SV_EEEEENS4_13SM90_TMA_LOADENS4_14ComposedLayoutINS4_7SwizzleILi1ELi4ELi3EEENS4_18smem_ptr_flag_bitsILi8EEENSP_INS5_IJNSA_ILi8EEESG_EEENS5_IJSG_SB_EEEEEEEvNS4_8identityESY_S18_vS19_EENS_8epilogue10collective6detail29Sm90TmaWarpSpecializedAdapterINS1C_15DefaultEpilogueIaSI_SI_NS1B_6thread17LinearCombinationIaLi1EiiLNS1G_9ScaleType4KindE0ELNS_15FloatRoundStyleE2EaEENS1_15EpilogueDefaultEEEEEvvEEEEvNT_6ParamsE)
        /*0008*/ 	.word	0x000000a8


	//----- nvinfo : EIATTR_FRAME_SIZE
	.align		4
.L_15:
        /*000c*/ 	.byte	0x04, 0x11
        /*000e*/ 	.short	(.L_17 - .L_16)
	.align		4
.L_16:
        /*0010*/ 	.word	index@(_ZN7cutlass13device_kernelINS_4gemm6kernel13GemmUniversalIN4cute5tupleIJiiiiEEENS1_10collective13CollectiveMmaINS1_34MainloopSm90TmaGmmaWarpSpecializedILi5ENS5_IJNS4_1CILi1EEESB_SB_EEENS1_35KernelTmaWarpSpecializedCooperativeEEENS5_IJNSA_ILi128EEESF_NSA_ILi32EEEEEEaNS5_IJlSB_lEEEaSI_NS4_8TiledMMAINS4_8MMA_AtomIJNS4_4SM904GMMA27MMA_64x128x32_S32S8S8_SS_TNEEEENS4_6LayoutINS5_IJNSA_ILi2EEESB_SB_EEENS5_IJSB_NSA_ILi0EEESS_EEEEENS5_IJNS4_10UnderscoreESV_SV_EEEEENS4_13SM90_TMA_LOADENS4_14ComposedLayoutINS4_7SwizzleILi1ELi4ELi3EEENS4_18smem_ptr_flag_bitsILi8EEENSP_INS5_IJNSA_ILi8EEESG_EEENS5_IJSG_SB_EEEEEEEvNS4_8identityESY_S18_vS19_EENS_8epilogue10collective6detail29Sm90TmaWarpSpecializedAdapterINS1C_15DefaultEpilogueIaSI_SI_NS1B_6thread17LinearCombinationIaLi1EiiLNS1G_9ScaleType4KindE0ELNS_15FloatRoundStyleE2EaEENS1_15EpilogueDefaultEEEEEvvEEEEvNT_6ParamsE)
        /*0014*/ 	.word	0x00000000


	//----- nvinfo : EIATTR_MIN_STACK_SIZE
	.align		4
.L_17:
        /*0018*/ 	.byte	0x04, 0x12
        /*001a*/ 	.short	(.L_19 - .L_18)
	.align		4
.L_18:
        /*001c*/ 	.word	index@(_ZN7cutlass13device_kernelINS_4gemm6kernel13GemmUniversalIN4cute5tupleIJiiiiEEENS1_10collective13CollectiveMmaINS1_34MainloopSm90TmaGmmaWarpSpecializedILi5ENS5_IJNS4_1CILi1EEESB_SB_EEENS1_35KernelTmaWarpSpecializedCooperativeEEENS5_IJNSA_ILi128EEESF_NSA_ILi32EEEEEEaNS5_IJlSB_lEEEaSI_NS4_8TiledMMAINS4_8MMA_AtomIJNS4_4SM904GMMA27MMA_64x128x32_S32S8S8_SS_TNEEEENS4_6LayoutINS5_IJNSA_ILi2EEESB_SB_EEENS5_IJSB_NSA_ILi0EEESS_EEEEENS5_IJNS4_10UnderscoreESV_SV_EEEEENS4_13SM90_TMA_LOADENS4_14ComposedLayoutINS4_7SwizzleILi1ELi4ELi3EEENS4_18smem_ptr_flag_bitsILi8EEENSP_INS5_IJNSA_ILi8EEESG_EEENS5_IJSG_SB_EEEEEEEvNS4_8identityESY_S18_vS19_EENS_8epilogue10collective6detail29Sm90TmaWarpSpecializedAdapterINS1C_15DefaultEpilogueIaSI_SI_NS1B_6thread17LinearCombinationIaLi1EiiLNS1G_9ScaleType4KindE0ELNS_15FloatRoundStyleE2EaEENS1_15EpilogueDefaultEEEEEvvEEEEvNT_6ParamsE)
        /*0020*/ 	.word	0x00000000
.L_19:


//--------------------- .nv.compat                --------------------------
	.section	.nv.compat,"",@"SHT_CUDA_COMPAT_INFO"
	.align	4
        /*0000*/ 	.byte	0x02, 0x09, 0x01, 0x00, 0x02, 0x02, 0x04, 0x00, 0x02, 0x05, 0x05, 0x00, 0x03, 0x07, 0x01, 0x01
        /*0010*/ 	.byte	0x02, 0x03, 0x01, 0x00, 0x02, 0x06, 0x01, 0x00, 0x04, 0x0b, 0x08, 0x00, 0x00, 0x00, 0x00, 0x00
        /*0020*/ 	.byte	0x00, 0x00, 0x00, 0x00


//--------------------- .nv.info._ZN7cutlass13device_kernelINS_4gemm6kernel13GemmUniversalIN4cute5tupleIJiiiiEEENS1_10collective13CollectiveMmaINS1_34MainloopSm90TmaGmmaWarpSpecializedILi5ENS5_IJNS4_1CILi1EEESB_SB_EEENS1_35KernelTmaWarpSpecializedCooperativeEEENS5_IJNSA_ILi128EEESF_NSA_ILi32EEEEEEaNS5_IJlSB_lEEEaSI_NS4_8TiledMMAINS4_8MMA_AtomIJNS4_4SM904GMMA27MMA_64x128x32_S32S8S8_SS_TNEEEENS4_6LayoutINS5_IJNSA_ILi2EEESB_SB_EEENS5_IJSB_NSA_ILi0EEESS_EEEEENS5_IJNS4_10UnderscoreESV_SV_EEEEENS4_13SM90_TMA_LOADENS4_14ComposedLayoutINS4_7SwizzleILi1ELi4ELi3EEENS4_18smem_ptr_flag_bitsILi8EEENSP_INS5_IJNSA_ILi8EEESG_EEENS5_IJSG_SB_EEEEEEEvNS4_8identityESY_S18_vS19_EENS_8epilogue10collective6detail29Sm90TmaWarpSpecializedAdapterINS1C_15DefaultEpilogueIaSI_SI_NS1B_6thread17LinearCombinationIaLi1EiiLNS1G_9ScaleType4KindE0ELNS_15FloatRoundStyleE2EaEENS1_15EpilogueDefaultEEEEEvvEEEEvNT_6ParamsE --------------------------
	.section	.nv.info._ZN7cutlass13device_kernelINS_4gemm6kernel13GemmUniversalIN4cute5tupleIJiiiiEEENS1_10collective13CollectiveMmaINS1_34MainloopSm90TmaGmmaWarpSpecializedILi5ENS5_IJNS4_1CILi1EEESB_SB_EEENS1_35KernelTmaWarpSpecializedCooperativeEEENS5_IJNSA_ILi128EEESF_NSA_ILi32EEEEEEaNS5_IJlSB_lEEEaSI_NS4_8TiledMMAINS4_8MMA_AtomIJNS4_4SM904GMMA27MMA_64x128x32_S32S8S8_SS_TNEEEENS4_6LayoutINS5_IJNSA_ILi2EEESB_SB_EEENS5_IJSB_NSA_ILi0EEESS_EEEEENS5_IJNS4_10UnderscoreESV_SV_EEEEENS4_13SM90_TMA_LOADENS4_14ComposedLayoutINS4_7SwizzleILi1ELi4ELi3EEENS4_18smem_ptr_flag_bitsILi8EEENSP_INS5_IJNSA_ILi8EEESG_EEENS5_IJSG_SB_EEEEEEEvNS4_8identityESY_S18_vS19_EENS_8epilogue10collective6detail29Sm90TmaWarpSpecializedAdapterINS1C_15DefaultEpilogueIaSI_SI_NS1B_6thread17LinearCombinationIaLi1EiiLNS1G_9ScaleType4KindE0ELNS_15FloatRoundStyleE2EaEENS1_15EpilogueDefaultEEEEEvvEEEEvNT_6ParamsE,"",@"SHT_CUDA_INFO"
	.sectionflags	@""
	.align	4


	//----- nvinfo : EIATTR_CUDA_API_VERSION
	.align		4
        /*0000*/ 	.byte	0x04, 0x37
        /*0002*/ 	.short	(.L_21 - .L_20)
.L_20:
        /*0004*/ 	.word	0x00000082


	//----- nvinfo : EIATTR_KPARAM_INFO
	.align		4
.L_21:
        /*0008*/ 	.byte	0x04, 0x17
        /*000a*/ 	.short	(.L_23 - .L_22)
.L_22:
        /*000c*/ 	.word	0x00000000
        /*0010*/ 	.short	0x0000
        /*0012*/ 	.short	0x0070
        /*0014*/ 	.byte	0x00, 0xf0, 0x01, 0x10


	//----- nvinfo : EIATTR_SPARSE_MMA_MASK
	.align		4
.L_23:
        /*0018*/ 	.byte	0x03, 0x50
        /*001a*/ 	.short	0x0000


	//----- nvinfo : EIATTR_MAXREG_COUNT
	.align		4
        /*001c*/ 	.byte	0x03, 0x1b
        /*001e*/ 	.short	0x00a8


	//----- nvinfo : EIATTR_NUM_BARRIERS
	.align		4
        /*0020*/ 	.byte	0x02, 0x4c
        /*0022*/ 	.byte	0x01
	.zero		1


	//----- nvinfo : EIATTR_EXTERNS
	.align		4
        /*0024*/ 	.byte	0x04, 0x0f
        /*0026*/ 	.short	(.L_25 - .L_24)


	//   ....[0]....
	.align		4
.L_24:
        /*0028*/ 	.word	index@(__assertfail)


	//----- nvinfo : EIATTR_MERCURY_ISA_VERSION
	.align		4
.L_25:
        /*002c*/ 	.byte	0x03, 0x5f
        /*002e*/ 	.short	0x0101


	//----- nvinfo : EIATTR_INT_WARP_WIDE_INSTR_OFFSETS
	.align		4
        /*0030*/ 	.byte	0x04, 0x31
        /*0032*/ 	.short	(.L_27 - .L_26)


	//   ....[0]....
.L_26:
        /*0034*/ 	.word	0x00000410


	//   ....[1]....
        /*0038*/ 	.word	0x00000420


	//   ....[2]....
        /*003c*/ 	.word	0x000004e0


	//----- nvinfo : EIATTR_COOP_GROUP_MASK_REGIDS
	.align		4
.L_27:
        /*0040*/ 	.byte	0x04, 0x29
        /*0042*/ 	.short	(.L_29 - .L_28)


	//   ....[0]....
.L_28:
        /*0044*/ 	.word	0xffffffff


	//   ....[1]....
        /*0048*/ 	.word	0xffffffff


	//   ....[2]....
        /*004c*/ 	.word	0xffffffff


	//   ....[3]....
        /*0050*/ 	.word	0xffffffff


	//   ....[4]....
        /*0054*/ 	.word	0xffffffff


	//----- nvinfo : EIATTR_COOP_GROUP_INSTR_OFFSETS
	.align		4
.L_29:
        /*0058*/ 	.byte	0x04, 0x28
        /*005a*/ 	.short	(.L_31 - .L_30)


	//   ....[0]....
.L_30:
        /*005c*/ 	.word	0x00000060


	//   ....[1]....
        /*0060*/ 	.word	0x00000070


	//   ....[2]....
        /*0064*/ 	.word	0x00000130


	//   ....[3]....
        /*0068*/ 	.word	0x000002e0


	//   ....[4]....
        /*006c*/ 	.word	0x00001180


	//----- nvinfo : EIATTR_REG_RECONFIG
	.align		4
.L_31:
        /*0070*/ 	.byte	0x01, 0x54
	.zero		2


	//----- nvinfo : EIATTR_SYSCALL_OFFSETS
	.align		4
        /*0074*/ 	.byte	0x04, 0x46
        /*0076*/ 	.short	(.L_33 - .L_32)


	//   ....[0]....
.L_32:
        /*0078*/ 	.word	0x00001370


	//----- nvinfo : EIATTR_MBARRIER_INSTR_OFFSETS
	.align		4
.L_33:
        /*007c*/ 	.byte	0x04, 0x39
        /*007e*/ 	.short	(.L_35 - .L_34)


	//   ....[0]....
.L_34:
        /*0080*/ 	.word	0x00000230
        /*0084*/ 	.word	0x000000ff
        /*0088*/ 	.word	0x00000000
        /*008c*/ 	.short	0x0100
        /*008e*/ 	.byte	0x08
	.zero		1


	//   ....[1]....
        /*0090*/ 	.word	0x00000240
        /*0094*/ 	.word	0x000000ff
        /*0098*/ 	.word	0x00000028
        /*009c*/ 	.short	0x0100
        /*009e*/ 	.byte	0x08
	.zero		1


	//   ....[2]....
        /*00a0*/ 	.word	0x00000250
        /*00a4*/ 	.word	0x000000ff
        /*00a8*/ 	.word	0x00000008
        /*00ac*/ 	.short	0x0100
        /*00ae*/ 	.byte	0x08
	.zero		1


	//   ....[3]....
        /*00b0*/ 	.word	0x00000260
        /*00b4*/ 	.word	0x000000ff
        /*00b8*/ 	.word	0x00000030
        /*00bc*/ 	.short	0x0100
        /*00be*/ 	.byte	0x08
	.zero		1


	//   ....[4]....
        /*00c0*/ 	.word	0x00000270
        /*00c4*/ 	.word	0x000000ff
        /*00c8*/ 	.word	0x00000010
        /*00cc*/ 	.short	0x0100
        /*00ce*/ 	.byte	0x08
	.zero		1


	//   ....[5]....
        /*00d0*/ 	.word	0x00000280
        /*00d4*/ 	.word	0x000000ff
        /*00d8*/ 	.word	0x00000038
        /*00dc*/ 	.short	0x0100
        /*00de*/ 	.byte	0x08
	.zero		1


	//   ....[6]....
        /*00e0*/ 	.word	0x00000290
        /*00e4*/ 	.word	0x000000ff
        /*00e8*/ 	.word	0x00000018
        /*00ec*/ 	.short	0x0100
        /*00ee*/ 	.byte	0x08
	.zero		1


	//   ....[7]....
        /*00f0*/ 	.word	0x000002a0
        /*00f4*/ 	.word	0x000000ff
        /*00f8*/ 	.word	0x00000040
        /*00fc*/ 	.short	0x0100
        /*00fe*/ 	.byte	0x08
	.zero		1


	//   ....[8]....
        /*0100*/ 	.word	0x000002b0
        /*0104*/ 	.word	0x000000ff
        /*0108*/ 	.word	0x00000020
        /*010c*/ 	.short	0x0100
        /*010e*/ 	.byte	0x08
	.zero		1


	//   ....[9]....
        /*0110*/ 	.word	0x000002c0
        /*0114*/ 	.word	0x000000ff
        /*0118*/ 	.word	0x00000048
        /*011c*/ 	.short	0x0100
        /*011e*/ 	.byte	0x08
	.zero		1


	//   ....[10]....
        /*0120*/ 	.word	0x00000560
        /*0124*/ 	.word	0x000000ff
        /*0128*/ 	.word	0x00000060
        /*012c*/ 	.short	0x0100
        /*012e*/ 	.byte	0x08
	.zero		1


	//   ....[11]....
        /*0130*/ 	.word	0x000005e0
        /*0134*/ 	.word	0x000000ff
        /*0138*/ 	.word	0x00000068
        /*013c*/ 	.short	0x0100
        /*013e*/ 	.byte	0x08
	.zero		1


	//   ....[12]....
        /*0140*/ 	.word	0x00001440
        /*0144*/ 	.word	0x00000003
        /*0148*/ 	.word	0x00000000
        /*014c*/ 	.short	0x010a
        /*014e*/ 	.byte	0x3f
	.zero		1


	//   ....[13]....
        /*0150*/ 	.word	0x000014a0
        /*0154*/ 	.word	0x00000003
        /*0158*/ 	.word	0x00000000
        /*015c*/ 	.short	0x010a
        /*015e*/ 	.byte	0x3f
	.zero		1


	//   ....[14]....
        /*0160*/ 	.word	0x000016b0
        /*0164*/ 	.word	0x00000005
        /*0168*/ 	.word	0x00000000
        /*016c*/ 	.short	0x010a
        /*016e*/ 	.byte	0x3f
	.zero		1


	//   ....[15]....
        /*0170*/ 	.word	0x000016f0
        /*0174*/ 	.word	0x00000005
        /*0178*/ 	.word	0x00000000
        /*017c*/ 	.short	0x010a
        /*017e*/ 	.byte	0x3f
	.zero		1


	//   ....[16]....
        /*0180*/ 	.word	0x000017e0
        /*0184*/ 	.word	0x00000004
        /*0188*/ 	.word	0x00000000
        /*018c*/ 	.short	0x0101
        /*018e*/ 	.byte	0x3f
	.zero		1


	//   ....[17]....
        /*0190*/ 	.word	0x000019a0
        /*0194*/ 	.word	0x00000000
        /*0198*/ 	.word	0x00000000
        /*019c*/ 	.short	0x0101
        /*019e*/ 	.byte	0x3f
	.zero		1


	//   ....[18]....
        /*01a0*/ 	.word	0x00005d40
        /*01a4*/ 	.word	0x0000000e
        /*01a8*/ 	.word	0x00000028
        /*01ac*/ 	.short	0x010a
        /*01ae*/ 	.byte	0x3f
	.zero		1


	//   ....[19]....
        /*01b0*/ 	.word	0x000060b0
        /*01b4*/ 	.word	0x00000006
        /*01b8*/ 	.word	0x00000068
        /*01bc*/ 	.short	0x0101
        /*01be*/ 	.byte	0x3f
	.zero		1


	//   ....[20]....
        /*01c0*/ 	.word	0x000067d0
        /*01c4*/ 	.word	0x00000007
        /*01c8*/ 	.word	0x00000000
        /*01cc*/ 	.short	0x010a
        /*01ce*/ 	.byte	0x3f
	.zero		1


	//   ....[21]....
        /*01d0*/ 	.word	0x00006850
        /*01d4*/ 	.word	0x00000009
        /*01d8*/ 	.word	0x00000000
        /*01dc*/ 	.short	0x010a
        /*01de*/ 	.byte	0x3f
	.zero		1


	//   ....[22]....
        /*01e0*/ 	.word	0x000068e0
        /*01e4*/ 	.word	0x00000006
        /*01e8*/ 	.word	0x00000000
        /*01ec*/ 	.short	0x010a
        /*01ee*/ 	.byte	0x3f
	.zero		1


	//   ....[23]....
        /*01f0*/ 	.word	0x00006970
        /*01f4*/ 	.word	0x00000009
        /*01f8*/ 	.word	0x00000000
        /*01fc*/ 	.short	0x010a
        /*01fe*/ 	.byte	0x3f
	.zero		1


	//   ....[24]....
        /*0200*/ 	.word	0x00006a00
        /*0204*/ 	.word	0x00000003
        /*0208*/ 	.word	0x00000000
        /*020c*/ 	.short	0x010a
        /*020e*/ 	.byte	0x3f
	.zero		1


	//   ....[25]....
        /*0210*/ 	.word	0x00006a60
        /*0214*/ 	.word	0x00000003
        /*0218*/ 	.word	0x00000000
        /*021c*/ 	.short	0x010a
        /*021e*/ 	.byte	0x3f
	.zero		1


	//   ....[26]....
        /*0220*/ 	.word	0x00006ab0
        /*0224*/ 	.word	0x00000005
        /*0228*/ 	.word	0x00000000
        /*022c*/ 	.short	0x010a
        /*022e*/ 	.byte	0x3f
	.zero		1


	//   ....[27]....
        /*0230*/ 	.word	0x00006b80
        /*0234*/ 	.word	0x0000000e
        /*0238*/ 	.word	0x00000028
        /*023c*/ 	.short	0x010a
        /*023e*/ 	.byte	0x3f
	.zero		1


	//   ....[28]....
        /*0240*/ 	.word	0x00006c50
        /*0244*/ 	.word	0x00000007
        /*0248*/ 	.word	0x00000000
        /*024c*/ 	.short	0x010a
        /*024e*/ 	.byte	0x3f
	.zero		1


	//   ....[29]....
        /*0250*/ 	.word	0x00006ca0
        /*0254*/ 	.word	0x00000009
        /*0258*/ 	.word	0x00000000
        /*025c*/ 	.short	0x010a
        /*025e*/ 	.byte	0x3f
	.zero		1


	//   ....[30]....
        /*0260*/ 	.word	0x00006cf0
        /*0264*/ 	.word	0x00000006
        /*0268*/ 	.word	0x00000000
        /*026c*/ 	.short	0x010a
        /*026e*/ 	.byte	0x3f
	.zero		1


	//   ....[31]....
        /*0270*/ 	.word	0x00006d40
        /*0274*/ 	.word	0x00000009
        /*0278*/ 	.word	0x00000000
        /*027c*/ 	.short	0x010a
        /*027e*/ 	.byte	0x3f
	.zero		1


	//----- nvinfo : EIATTR_NUM_MBARRIERS
	.align		4
.L_35:
        /*0280*/ 	.byte	0x03, 0x38
        /*0282*/ 	.short	0x000c


	//----- nvinfo : EIATTR_EXIT_INSTR_OFFSETS
	.align		4
        /*0284*/ 	.byte	0x04, 0x1c
        /*0286*/ 	.short	(.L_37 - .L_36)


	//   ....[0]....
.L_36:
        /*0288*/ 	.word	0x00000680


	//   ....[1]....
        /*028c*/ 	.word	0x00000f40


	//   ....[2]....
        /*0290*/ 	.word	0x00005420


	//   ....[3]....
        /*0294*/ 	.word	0x00005a50


	//   ....[4]....
        /*0298*/ 	.word	0x00006a50


	//----- nvinfo : EIATTR_MAX_THREADS
	.align		4
.L_37:
        /*029c*/ 	.byte	0x04, 0x05
        /*029e*/ 	.short	(.L_39 - .L_38)
.L_38:
        /*02a0*/ 	.word	0x00000180
        /*02a4*/ 	.word	0x00000001
        /*02a8*/ 	.word	0x00000001


	//----- nvinfo : EIATTR_CRS_STACK_SIZE
	.align		4
.L_39:
        /*02ac*/ 	.byte	0x04, 0x1e
        /*02ae*/ 	.short	(.L_41 - .L_40)
.L_40:
        /*02b0*/ 	.word	0x00000000


	//----- nvinfo : EIATTR_CBANK_PARAM_SIZE
	.align		4
.L_41:
        /*02b4*/ 	.byte	0x03, 0x19
        /*02b6*/ 	.short	0x0470


	//----- nvinfo : EIATTR_PARAM_CBANK
	.align		4
        /*02b8*/ 	.byte	0x04, 0x0a
        /*02ba*/ 	.short	(.L_43 - .L_42)
	.align		4
.L_42:
        /*02bc*/ 	.word	index@(.nv.constant0._ZN7cutlass13device_kernelINS_4gemm6kernel13GemmUniversalIN4cute5tupleIJiiiiEEENS1_10collective13CollectiveMmaINS1_34MainloopSm90TmaGmmaWarpSpecializedILi5ENS5_IJNS4_1CILi1EEESB_SB_EEENS1_35KernelTmaWarpSpecializedCooperativeEEENS5_IJNSA_ILi128EEESF_NSA_ILi32EEEEEEaNS5_IJlSB_lEEEaSI_NS4_8TiledMMAINS4_8MMA_AtomIJNS4_4SM904GMMA27MMA_64x128x32_S32S8S8_SS_TNEEEENS4_6LayoutINS5_IJNSA_ILi2EEESB_SB_EEENS5_IJSB_NSA_ILi0EEESS_EEEEENS5_IJNS4_10UnderscoreESV_SV_EEEEENS4_13SM90_TMA_LOADENS4_14ComposedLayoutINS4_7SwizzleILi1ELi4ELi3EEENS4_18smem_ptr_flag_bitsILi8EEENSP_INS5_IJNSA_ILi8EEESG_EEENS5_IJSG_SB_EEEEEEEvNS4_8identityESY_S18_vS19_EENS_8epilogue10collective6detail29Sm90TmaWarpSpecializedAdapterINS1C_15DefaultEpilogueIaSI_SI_NS1B_6thread17LinearCombinationIaLi1EiiLNS1G_9ScaleType4KindE0ELNS_15FloatRoundStyleE2EaEENS1_15EpilogueDefaultEEEEEvvEEEEvNT_6ParamsE)
        /*02c0*/ 	.short	0x0210
        /*02c2*/ 	.short	0x0470


	//----- nvinfo : EIATTR_SW_WAR
	.align		4
.L_43:
        /*02c4*/ 	.byte	0x04, 0x36
        /*02c6*/ 	.short	(.L_45 - .L_44)
.L_44:
        /*02c8*/ 	.word	0x00000008
.L_45:


//--------------------- .nv.callgraph             --------------------------
	.section	.nv.callgraph,"",@"SHT_CUDA_CALLGRAPH"
	.align	4
	.sectionentsize	8
	.align		4
        /*0000*/ 	.word	0x00000000
	.align		4
        /*0004*/ 	.word	0xffffffff
	.align		4
        /*0008*/ 	.word	index@(_ZN7cutlass13device_kernelINS_4gemm6kernel13GemmUniversalIN4cute5tupleIJiiiiEEENS1_10collective13CollectiveMmaINS1_34MainloopSm90TmaGmmaWarpSpecializedILi5ENS5_IJNS4_1CILi1EEESB_SB_EEENS1_35KernelTmaWarpSpecializedCooperativeEEENS5_IJNSA_ILi128EEESF_NSA_ILi32EEEEEEaNS5_IJlSB_lEEEaSI_NS4_8TiledMMAINS4_8MMA_AtomIJNS4_4SM904GMMA27MMA_64x128x32_S32S8S8_SS_TNEEEENS4_6LayoutINS5_IJNSA_ILi2EEESB_SB_EEENS5_IJSB_NSA_ILi0EEESS_EEEEENS5_IJNS4_10UnderscoreESV_SV_EEEEENS4_13SM90_TMA_LOADENS4_14ComposedLayoutINS4_7SwizzleILi1ELi4ELi3EEENS4_18smem_ptr_flag_bitsILi8EEENSP_INS5_IJNSA_ILi8EEESG_EEENS5_IJSG_SB_EEEEEEEvNS4_8identityESY_S18_vS19_EENS_8epilogue10collective6detail29Sm90TmaWarpSpecializedAdapterINS1C_15DefaultEpilogueIaSI_SI_NS1B_6thread17LinearCombinationIaLi1EiiLNS1G_9ScaleType4KindE0ELNS_15FloatRoundStyleE2EaEENS1_15EpilogueDefaultEEEEEvvEEEEvNT_6ParamsE)
	.align		4
        /*000c*/ 	.word	index@(__assertfail)
	.align		4
        /*0010*/ 	.word	0x00000000
	.align		4
        /*0014*/ 	.word	0xfffffffe
	.align		4
        /*0018*/ 	.word	0x00000000
	.align		4
        /*001c*/ 	.word	0xfffffffd
	.align		4
        /*0020*/ 	.word	0x00000000
	.align		4
        /*0024*/ 	.word	0xfffffffc


//--------------------- .nv.constant4             --------------------------
	.section	.nv.constant4,"a",@progbits
	.align	8
	.align		8
.nv.constant4:
        /*0000*/ 	.dword	__assertfail
	.align		8
        /*0008*/ 	.dword	__unnamed_1
	.align		8
        /*0010*/ 	.dword	_ZN39_INTERNAL_0cc90c83_4_k_cu_65b3f13c_46524cuda3std3__45__cpo5beginE
	.align		8
        /*0018*/ 	.dword	_ZN39_INTERNAL_0cc90c83_4_k_cu_65b3f13c_46524cuda3std3__45__cpo3endE
	.align		8
        /*0020*/ 	.dword	_ZN39_INTERNAL_0cc90c83_4_k_cu_65b3f13c_46524cuda3std3__45__cpo6cbeginE
	.align		8
        /*0028*/ 	.dword	_ZN39_INTERNAL_0cc90c83_4_k_cu_65b3f13c_46524cuda3std3__45__cpo4cendE
	.align		8
        /*0030*/ 	.dword	_ZN39_INTERNAL_0cc90c83_4_k_cu_65b3f13c_46524cuda3std3__441_GLOBAL__N__0cc90c83_4_k_cu_65b3f13c_46526ignoreE
	.align		8
        /*0038*/ 	.dword	_ZN39_INTERNAL_0cc90c83_4_k_cu_65b3f13c_46524cuda3std3__419piecewise_constructE
	.align		8
        /*0040*/ 	.dword	_ZN39_INTERNAL_0cc90c83_4_k_cu_65b3f13c_46524cuda3std3__48in_placeE
	.align		8
        /*0048*/ 	.dword	_ZN39_INTERNAL_0cc90c83_4_k_cu_65b3f13c_46524cuda3std6ranges3__45__cpo4swapE
	.align		8
        /*0050*/ 	.dword	_ZN39_INTERNAL_0cc90c83_4_k_cu_65b3f13c_46524cuda3std6ranges3__45__cpo9iter_moveE
	.align		8
        /*0058*/ 	.dword	_ZN39_INTERNAL_0cc90c83_4_k_cu_65b3f13c_46524cute7productE
	.align		8
        /*0060*/ 	.dword	_ZN39_INTERNAL_0cc90c83_4_k_cu_65b3f13c_46524cute1_E
	.align		8
        /*0068*/ 	.dword	$str$22
	.align		8
        /*0070*/ 	.dword	$str$23


//--------------------- .text._ZN7cutlass13device_kernelINS_4gemm6kernel13GemmUniversalIN4cute5tupleIJiiiiEEENS1_10collective13CollectiveMmaINS1_34MainloopSm90TmaGmmaWarpSpecializedILi5ENS5_IJNS4_1CILi1EEESB_SB_EEENS1_35KernelTmaWarpSpecializedCooperativeEEENS5_IJNSA_ILi128EEESF_NSA_ILi32EEEEEEaNS5_IJlSB_lEEEaSI_NS4_8TiledMMAINS4_8MMA_AtomIJNS4_4SM904GMMA27MMA_64x128x32_S32S8S8_SS_TNEEEENS4_6LayoutINS5_IJNSA_ILi2EEESB_SB_EEENS5_IJSB_NSA_ILi0EEESS_EEEEENS5_IJNS4_10UnderscoreESV_SV_EEEEENS4_13SM90_TMA_LOADENS4_14ComposedLayoutINS4_7SwizzleILi1ELi4ELi3EEENS4_18smem_ptr_flag_bitsILi8EEENSP_INS5_IJNSA_ILi8EEESG_EEENS5_IJSG_SB_EEEEEEEvNS4_8identityESY_S18_vS19_EENS_8epilogue10collective6detail29Sm90TmaWarpSpecializedAdapterINS1C_15DefaultEpilogueIaSI_SI_NS1B_6thread17LinearCombinationIaLi1EiiLNS1G_9ScaleType4KindE0ELNS_15FloatRoundStyleE2EaEENS1_15EpilogueDefaultEEEEEvvEEEEvNT_6ParamsE --------------------------
	.section	.text._ZN7cutlass13device_kernelINS_4gemm6kernel13GemmUniversalIN4cute5tupleIJiiiiEEENS1_10collective13CollectiveMmaINS1_34MainloopSm90TmaGmmaWarpSpecializedILi5ENS5_IJNS4_1CILi1EEESB_SB_EEENS1_35KernelTmaWarpSpecializedCooperativeEEENS5_IJNSA_ILi128EEESF_NSA_ILi32EEEEEEaNS5_IJlSB_lEEEaSI_NS4_8TiledMMAINS4_8MMA_AtomIJNS4_4SM904GMMA27MMA_64x128x32_S32S8S8_SS_TNEEEENS4_6LayoutINS5_IJNSA_ILi2EEESB_SB_EEENS5_IJSB_NSA_ILi0EEESS_EEEEENS5_IJNS4_10UnderscoreESV_SV_EEEEENS4_13SM90_TMA_LOADENS4_14ComposedLayoutINS4_7SwizzleILi1ELi4ELi3EEENS4_18smem_ptr_flag_bitsILi8EEENSP_INS5_IJNSA_ILi8EEESG_EEENS5_IJSG_SB_EEEEEEEvNS4_8identityESY_S18_vS19_EENS_8epilogue10collective6detail29Sm90TmaWarpSpecializedAdapterINS1C_15DefaultEpilogueIaSI_SI_NS1B_6thread17LinearCombinationIaLi1EiiLNS1G_9ScaleType4KindE0ELNS_15FloatRoundStyleE2EaEENS1_15EpilogueDefaultEEEEEvvEEEEvNT_6ParamsE,"ax",@progbits
	.align	128
.text._ZN7cutlass13device_kernelINS_4gemm6kernel13GemmUniversalIN4cute5tupleIJiiiiEEENS1_10collective13CollectiveMmaINS1_34MainloopSm90TmaGmmaWarpSpecializedILi5ENS5_IJNS4_1CILi1EEESB_SB_EEENS1_35KernelTmaWarpSpecializedCooperativeEEENS5_IJNSA_ILi128EEESF_NSA_ILi32EEEEEEaNS5_IJlSB_lEEEaSI_NS4_8TiledMMAINS4_8MMA_AtomIJNS4_4SM904GMMA27MMA_64x128x32_S32S8S8_SS_TNEEEENS4_6LayoutINS5_IJNSA_ILi2EEESB_SB_EEENS5_IJSB_NSA_ILi0EEESS_EEEEENS5_IJNS4_10UnderscoreESV_SV_EEEEENS4_13SM90_TMA_LOADENS4_14ComposedLayoutINS4_7SwizzleILi1ELi4ELi3EEENS4_18smem_ptr_flag_bitsILi8EEENSP_INS5_IJNSA_ILi8EEESG_EEENS5_IJSG_SB_EEEEEEEvNS4_8identityESY_S18_vS19_EENS_8epilogue10collective6detail29Sm90TmaWarpSpecializedAdapterINS1C_15DefaultEpilogueIaSI_SI_NS1B_6thread17LinearCombinationIaLi1EiiLNS1G_9ScaleType4KindE0ELNS_15FloatRoundStyleE2EaEENS1_15EpilogueDefaultEEEEEvvEEEEvNT_6ParamsE:
        .type           _ZN7cutlass13device_kernelINS_4gemm6kernel13GemmUniversalIN4cute5tupleIJiiiiEEENS1_10collective13CollectiveMmaINS1_34MainloopSm90TmaGmmaWarpSpecializedILi5ENS5_IJNS4_1CILi1EEESB_SB_EEENS1_35KernelTmaWarpSpecializedCooperativeEEENS5_IJNSA_ILi128EEESF_NSA_ILi32EEEEEEaNS5_IJlSB_lEEEaSI_NS4_8TiledMMAINS4_8MMA_AtomIJNS4_4SM904GMMA27MMA_64x128x32_S32S8S8_SS_TNEEEENS4_6LayoutINS5_IJNSA_ILi2EEESB_SB_EEENS5_IJSB_NSA_ILi0EEESS_EEEEENS5_IJNS4_10UnderscoreESV_SV_EEEEENS4_13SM90_TMA_LOADENS4_14ComposedLayoutINS4_7SwizzleILi1ELi4ELi3EEENS4_18smem_ptr_flag_bitsILi8EEENSP_INS5_IJNSA_ILi8EEESG_EEENS5_IJSG_SB_EEEEEEEvNS4_8identityESY_S18_vS19_EENS_8epilogue10collective6detail29Sm90TmaWarpSpecializedAdapterINS1C_15DefaultEpilogueIaSI_SI_NS1B_6thread17LinearCombinationIaLi1EiiLNS1G_9ScaleType4KindE0ELNS_15FloatRoundStyleE2EaEENS1_15EpilogueDefaultEEEEEvvEEEEvNT_6ParamsE,@function
        .size           _ZN7cutlass13device_kernelINS_4gemm6kernel13GemmUniversalIN4cute5tupleIJiiiiEEENS1_10collective13CollectiveMmaINS1_34MainloopSm90TmaGmmaWarpSpecializedILi5ENS5_IJNS4_1CILi1EEESB_SB_EEENS1_35KernelTmaWarpSpecializedCooperativeEEENS5_IJNSA_ILi128EEESF_NSA_ILi32EEEEEEaNS5_IJlSB_lEEEaSI_NS4_8TiledMMAINS4_8MMA_AtomIJNS4_4SM904GMMA27MMA_64x128x32_S32S8S8_SS_TNEEEENS4_6LayoutINS5_IJNSA_ILi2EEESB_SB_EEENS5_IJSB_NSA_ILi0EEESS_EEEEENS5_IJNS4_10UnderscoreESV_SV_EEEEENS4_13SM90_TMA_LOADENS4_14ComposedLayoutINS4_7SwizzleILi1ELi4ELi3EEENS4_18smem_ptr_flag_bitsILi8EEENSP_INS5_IJNSA_ILi8EEESG_EEENS5_IJSG_SB_EEEEEEEvNS4_8identityESY_S18_vS19_EENS_8epilogue10collective6detail29Sm90TmaWarpSpecializedAdapterINS1C_15DefaultEpilogueIaSI_SI_NS1B_6thread17LinearCombinationIaLi1EiiLNS1G_9ScaleType4KindE0ELNS_15FloatRoundStyleE2EaEENS1_15EpilogueDefaultEEEEEvvEEEEvNT_6ParamsE,(.L_x_200 - _ZN7cutlass13device_kernelINS_4gemm6kernel13GemmUniversalIN4cute5tupleIJiiiiEEENS1_10collective13CollectiveMmaINS1_34MainloopSm90TmaGmmaWarpSpecializedILi5ENS5_IJNS4_1CILi1EEESB_SB_EEENS1_35KernelTmaWarpSpecializedCooperativeEEENS5_IJNSA_ILi128EEESF_NSA_ILi32EEEEEEaNS5_IJlSB_lEEEaSI_NS4_8TiledMMAINS4_8MMA_AtomIJNS4_4SM904GMMA27MMA_64x128x32_S32S8S8_SS_TNEEEENS4_6LayoutINS5_IJNSA_ILi2EEESB_SB_EEENS5_IJSB_NSA_ILi0EEESS_EEEEENS5_IJNS4_10UnderscoreESV_SV_EEEEENS4_13SM90_TMA_LOADENS4_14ComposedLayoutINS4_7SwizzleILi1ELi4ELi3EEENS4_18smem_ptr_flag_bitsILi8EEENSP_INS5_IJNSA_ILi8EEESG_EEENS5_IJSG_SB_EEEEEEEvNS4_8identityESY_S18_vS19_EENS_8epilogue10collective6detail29Sm90TmaWarpSpecializedAdapterINS1C_15DefaultEpilogueIaSI_SI_NS1B_6thread17LinearCombinationIaLi1EiiLNS1G_9ScaleType4KindE0ELNS_15FloatRoundStyleE2EaEENS1_15EpilogueDefaultEEEEEvvEEEEvNT_6ParamsE)
        .other          _ZN7cutlass13device_kernelINS_4gemm6kernel13GemmUniversalIN4cute5tupleIJiiiiEEENS1_10collective13CollectiveMmaINS1_34MainloopSm90TmaGmmaWarpSpecializedILi5ENS5_IJNS4_1CILi1EEESB_SB_EEENS1_35KernelTmaWarpSpecializedCooperativeEEENS5_IJNSA_ILi128EEESF_NSA_ILi32EEEEEEaNS5_IJlSB_lEEEaSI_NS4_8TiledMMAINS4_8MMA_AtomIJNS4_4SM904GMMA27MMA_64x128x32_S32S8S8_SS_TNEEEENS4_6LayoutINS5_IJNSA_ILi2EEESB_SB_EEENS5_IJSB_NSA_ILi0EEESS_EEEEENS5_IJNS4_10UnderscoreESV_SV_EEEEENS4_13SM90_TMA_LOADENS4_14ComposedLayoutINS4_7SwizzleILi1ELi4ELi3EEENS4_18smem_ptr_flag_bitsILi8EEENSP_INS5_IJNSA_ILi8EEESG_EEENS5_IJSG_SB_EEEEEEEvNS4_8identityESY_S18_vS19_EENS_8epilogue10collective6detail29Sm90TmaWarpSpecializedAdapterINS1C_15DefaultEpilogueIaSI_SI_NS1B_6thread17LinearCombinationIaLi1EiiLNS1G_9ScaleType4KindE0ELNS_15FloatRoundStyleE2EaEENS1_15EpilogueDefaultEEEEEvvEEEEvNT_6ParamsE,@"STO_CUDA_ENTRY STV_DEFAULT"
_ZN7cutlass13device_kernelINS_4gemm6kernel13GemmUniversalIN4cute5tupleIJiiiiEEENS1_10collective13CollectiveMmaINS1_34MainloopSm90TmaGmmaWarpSpecializedILi5ENS5_IJNS4_1CILi1EEESB_SB_EEENS1_35KernelTmaWarpSpecializedCooperativeEEENS5_IJNSA_ILi128EEESF_NSA_ILi32EEEEEEaNS5_IJlSB_lEEEaSI_NS4_8TiledMMAINS4_8MMA_AtomIJNS4_4SM904GMMA27MMA_64x128x32_S32S8S8_SS_TNEEEENS4_6LayoutINS5_IJNSA_ILi2EEESB_SB_EEENS5_IJSB_NSA_ILi0EEESS_EEEEENS5_IJNS4_10UnderscoreESV_SV_EEEEENS4_13SM90_TMA_LOADENS4_14ComposedLayoutINS4_7SwizzleILi1ELi4ELi3EEENS4_18smem_ptr_flag_bitsILi8EEENSP_INS5_IJNSA_ILi8EEESG_EEENS5_IJSG_SB_EEEEEEEvNS4_8identityESY_S18_vS19_EENS_8epilogue10collective6detail29Sm90TmaWarpSpecializedAdapterINS1C_15DefaultEpilogueIaSI_SI_NS1B_6thread17LinearCombinationIaLi1EiiLNS1G_9ScaleType4KindE0ELNS_15FloatRoundStyleE2EaEENS1_15EpilogueDefaultEEEEEvvEEEEvNT_6ParamsE:
[----:B------:R-:W0:Y:S01]  /*0000*/  LDC R1, c[0x0][0x28] ;  /* 0x00000a00ff017b82 */ /* 0x000e220000000800 */
[----:B------:R-:W1:Y:S01]  /*0010*/  S2R R3, SR_TID.X ;  /* 0x0000000000037919 */ /* 0x000e620000002100 */
[----:B------:R-:W-:Y:S01]  /*0020*/  ELECT P0, URZ, PT ;  /* 0x00000000003f782f */ /* 0x000fe20003800000 */
[----:B------:R-:W-:Y:S01]  /*0030*/  BSSY B0, `(.L_x_0) ;  /* 0x000000f000007945 */ /* 0x000fe20003800000 */
[--C-:B-1----:R-:W-:Y:S02]  /*0040*/  SHF.R.U32.HI R0, RZ, 0x5, R3.reuse ;  /* 0x00000005ff007819 */ /* 0x102fe40000011603 */
[----:B------:R-:W-:-:S03]  /*0050*/  SHF.R.U32.HI R14, RZ, 0x7, R3 ;  /* 0x00000007ff0e7819 */ /* 0x000fc60000011603 */
[----:B------:R-:W1:Y:S04]  /*0060*/  SHFL.IDX PT, R4, R0, RZ, 0x1f ;  /* 0x00001fff00047589 */ /* 0x000e6800000e0000 */
[----:B------:R2:W3:Y:S01]  /*0070*/  SHFL.IDX PT, R10, R14, RZ, 0x1f ;  /* 0x00001fff0e0a7589 */ /* 0x0004e200000e0000 */
[----:B-1----:R-:W-:-:S13]  /*0080*/  ISETP.NE.OR P0, PT, R4, RZ, !P0 ;  /* 0x000000ff0400720c */ /* 0x002fda0004705670 */
[----:B0-23--:R-:W-:Y:S05]  /*0090*/  @P0 BRA `(.L_x_1) ;  /* 0x0000000000200947 */ /* 0x00dfea0003800000 */
[----:B------:R-:W-:Y:S02]  /*00a0*/  ULDC.64 UR4, c[0x0][0x198] ;  /* 0x0000660000047ab9 */ /* 0x000fe40000000a00 */
[----:B------:R-:W-:Y:S02]  /*00b0*/  UIADD3 UR6, UP0, UR4, 0xf0, URZ ;  /* 0x000000f004067890 */ /* 0x000fe4000ff1e03f */
[----:B------:R-:W-:Y:S02]  /*00c0*/  UIADD3 UR4, UP1, UR4, 0x1f0, URZ ;  /* 0x000001f004047890 */ /* 0x000fe4000ff3e03f */
[----:B------:R-:W-:Y:S02]  /*00d0*/  UIADD3.X UR7, URZ, UR5, URZ, UP0, !UPT ;  /* 0x000000053f077290 */ /* 0x000fe400087fe43f */
[----:B------:R-:W-:-:S07]  /*00e0*/  UIADD3.X UR5, URZ, UR5, URZ, UP1, !UPT ;  /* 0x000000053f057290 */ /* 0x000fce0008ffe43f */
[----:B------:R0:W-:Y:S02]  /*00f0*/  UTMACCTL.PF [UR6] ;  /* 0x00000000060079b9 */ /* 0x0001e40008040000 */
[----:B------:R0:W-:Y:S02]  /*0100*/  UTMACCTL.PF [UR4] ;  /* 0x00000000040079b9 */ /* 0x0001e40008040000 */
[----:B0-----:R-:W-:Y:S01]  /*0110*/  NOP ;  /* 0x0000000000007918 */ /* 0x001fe20000000000 */
.L_x_1:
[----:B------:R-:W-:Y:S05]  /*0120*/  BSYNC B0 ;  /* 0x0000000000007941 */ /* 0x000fea0003800000 */
.L_x_0:
[----:B------:R-:W0:Y:S02]  /*0130*/  SHFL.IDX PT, R2, R0, RZ, 0x1f ;  /* 0x00001fff00027589 */ /* 0x000e2400000e0000 */
[----:B0-----:R-:W-:-:S13]  /*0140*/  ISETP.NE.AND P0, PT, R2, RZ, PT ;  /* 0x000000ff0200720c */ /* 0x001fda0003f05270 */
[----:B------:R-:W-:Y:S05]  /*0150*/  @P0 BRA `(.L_x_2) ;  /* 0x0000000000600947 */ /* 0x000fea0003800000 */
[----:B------:R-:W0:Y:S01]  /*0160*/  S2UR UR8, SR_CgaCtaId ;  /* 0x00000000000879c3 */ /* 0x000e220000008800 */
[----:B------:R-:W-:Y:S01]  /*0170*/  UMOV UR4, 0x400 ;  /* 0x0000040000047882 */ /* 0x000fe20000000000 */
[----:B------:R-:W-:Y:S01]  /*0180*/  UMOV UR5, 0x1 ;  /* 0x0000000100057882 */ /* 0x000fe20000000000 */
[----:B------:R-:W-:Y:S01]  /*0190*/  UMOV UR6, 0x100 ;  /* 0x0000010000067882 */ /* 0x000fe20000000000 */
[----:B------:R-:W-:Y:S01]  /*01a0*/  ELECT P0, URZ, PT ;  /* 0x00000000003f782f */ /* 0x000fe20003800000 */
[----:B------:R-:W-:-:S04]  /*01b0*/  UIADD3 UR6, -UR6, 0x100000, URZ ;  /* 0x0010000006067890 */ /* 0x000fc8000fffe13f */
[----:B------:R-:W-:Y:S02]  /*01c0*/  USHF.L.U32 UR7, UR6, 0xb, URZ ;  /* 0x0000000b06077899 */ /* 0x000fe4000800063f */
[----:B------:R-:W-:Y:S02]  /*01d0*/  USHF.L.U32 UR6, UR6, 0x1, URZ ;  /* 0x0000000106067899 */ /* 0x000fe4000800063f */
[----:B0-----:R-:W-:Y:S02]  /*01e0*/  ULEA UR8, UR8, UR4, 0x18 ;  /* 0x0000000408087291 */ /* 0x001fe4000f8ec03f */
[----:B------:R-:W-:-:S04]  /*01f0*/  UIADD3 UR4, -UR5, 0x100000, URZ ;  /* 0x0010000005047890 */ /* 0x000fc8000fffe13f */
[----:B------:R-:W-:Y:S02]  /*0200*/  USHF.L.U32 UR5, UR4, 0xb, URZ ;  /* 0x0000000b04057899 */ /* 0x000fe4000800063f */
[----:B------:R-:W-:Y:S01]  /*0210*/  USHF.L.U32 UR4, UR4, 0x1, URZ ;  /* 0x0000000104047899 */ /* 0x000fe2000800063f */
[----:B------:R-:W0:Y:S11]  /*0220*/  FENCE.VIEW.ASYNC.S ;  /* 0x00000000000073c6 */ /* 0x000e360000000000 */
[----:B0-----:R0:W1:Y:S01]  /*0230*/  SYNCS.EXCH.64 URZ, [UR8], UR4 ;  /* 0x00000004083f75b2 */ /* 0x0010620008000100 */
[----:B------:R0:W2:Y:S01]  /*0240*/  SYNCS.EXCH.64 URZ, [UR8+0x28], UR6 ;  /* 0x00002806083f75b2 */ /* 0x0000a20008000100 */
[----:B------:R0:W3:Y:S01]  /*0250*/  SYNCS.EXCH.64 URZ, [UR8+0x8], UR4 ;  /* 0x00000804083f75b2 */ /* 0x0000e20008000100 */
[----:B------:R0:W4:Y:S01]  /*0260*/  SYNCS.EXCH.64 URZ, [UR8+0x30], UR6 ;  /* 0x00003006083f75b2 */ /* 0x0001220008000100 */
[----:B------:R0:W0:Y:S01]  /*0270*/  SYNCS.EXCH.64 URZ, [UR8+0x10], UR4 ;  /* 0x00001004083f75b2 */ /* 0x0000220008000100 */
[----:B------:R0:W0:Y:S01]  /*0280*/  SYNCS.EXCH.64 URZ, [UR8+0x38], UR6 ;  /* 0x00003806083f75b2 */ /* 0x0000220008000100 */
[----:B------:R0:W0:Y:S01]  /*0290*/  SYNCS.EXCH.64 URZ, [UR8+0x18], UR4 ;  /* 0x00001804083f75b2 */ /* 0x0000220008000100 */
[----:B------:R0:W0:Y:S01]  /*02a0*/  SYNCS.EXCH.64 URZ, [UR8+0x40], UR6 ;  /* 0x00004006083f75b2 */ /* 0x0000220008000100 */
[----:B------:R0:W0:Y:S01]  /*02b0*/  SYNCS.EXCH.64 URZ, [UR8+0x20], UR4 ;  /* 0x00002004083f75b2 */ /* 0x0000220008000100 */
[----:B------:R0:W0:Y:S01]  /*02c0*/  SYNCS.EXCH.64 URZ, [UR8+0x48], UR6 ;  /* 0x00004806083f75b2 */ /* 0x0000220008000100 */
[----:B------:R-:W-:Y:S01]  /*02d0*/  NOP ;  /* 0x0000000000007918 */ /* 0x000fe20000000000 */
.L_x_2:
[----:B------:R-:W5:Y:S01]  /*02e0*/  SHFL.IDX PT, R0, R0, RZ, 0x1f ;  /* 0x00001fff00007589 */ /* 0x000f6200000e0000 */
[----:B------:R-:W-:Y:S01]  /*02f0*/  ELECT P0, URZ, PT ;  /* 0x00000000003f782f */ /* 0x000fe20003800000 */
[----:B------:R-:W1:Y:S01]  /*0300*/  LDC R2, c[0x0][0x65c] ;  /* 0x00019700ff027b82 */ /* 0x000e620000000800 */
[----:B------:R-:W-:Y:S01]  /*0310*/  SHF.R.S32.HI R7, RZ, 0x1f, R4 ;  /* 0x0000001fff077819 */ /* 0x000fe20000011404 */
[----:B------:R-:W2:Y:S01]  /*0320*/  S2R R5, SR_CTAID.Y ;  /* 0x0000000000057919 */ /* 0x000ea20000002600 */
[----:B0-----:R-:W-:Y:S01]  /*0330*/  UMOV UR4, 0x20 ;  /* 0x0000002000047882 */ /* 0x001fe20000000000 */
[----:B------:R-:W-:Y:S01]  /*0340*/  NOP ;  /* 0x0000000000007918 */ /* 0x000fe20000000000 */
[----:B------:R-:W-:Y:S01]  /*0350*/  LEA.HI R7, R7, R4, RZ, 0x2 ;  /* 0x0000000407077211 */ /* 0x000fe200078f10ff */
[----:B------:R-:W0:Y:S01]  /*0360*/  S2R R6, SR_CTAID.X ;  /* 0x0000000000067919 */ /* 0x000e220000002500 */
[----:B------:R-:W-:Y:S01]  /*0370*/  ISETP.NE.AND P2, PT, R10, RZ, PT ;  /* 0x000000ff0a00720c */ /* 0x000fe20003f45270 */
[----:B------:R-:W-:Y:S01]  /*0380*/  NOP ;  /* 0x0000000000007918 */ /* 0x000fe20000000000 */
[----:B------:R-:W-:-:S02]  /*0390*/  LOP3.LUT R7, R7, 0xfffffffc, RZ, 0xc0, !PT ;  /* 0xfffffffc07077812 */ /* 0x000fc400078ec0ff */
[----:B-----5:R-:W-:Y:S02]  /*03a0*/  ISETP.NE.OR P0, PT, R0, RZ, !P0 ;  /* 0x000000ff0000720c */ /* 0x020fe40004705670 */
[----:B-1----:R-:W-:-:S04]  /*03b0*/  ISETP.NE.AND P3, PT, R2, 0x1, PT ;  /* 0x000000010200780c */ /* 0x002fc80003f65270 */
[----:B------:R-:W-:Y:S01]  /*03c0*/  P2R R0, PR, RZ, 0x8 ;  /* 0x00000008ff007803 */ /* 0x000fe20000000000 */
[----:B------:R-:W-:Y:S01]  /*03d0*/  IMAD.IADD R0, R4, 0x1, -R7 ;  /* 0x0000000104007824 */ /* 0x000fe200078e0a07 */
[----:B------:R-:W-:Y:S01]  /*03e0*/  LOP3.LUT R4, R3, 0x7f, RZ, 0xc0, !PT ;  /* 0x0000007f03047812 */ /* 0x000fe200078ec0ff */
[----:B------:R-:W-:-:S03]  /*03f0*/  IMAD.MOV.U32 R7, RZ, RZ, RZ ;  /* 0x000000ffff077224 */ /* 0x000fc600078e00ff */
[----:B------:R-:W-:Y:S01]  /*0400*/  ISETP.NE.AND P1, PT, R0, 0x3, PT ;  /* 0x000000030000780c */ /* 0x000fe20003f25270 */
[----:B------:R-:W-:Y:S01]  /*0410*/  VOTEU.ALL UP0, P0 ;  /* 0x00000000003f7886 */ /* 0x000fe20000000000 */
[----:B------:R-:W-:Y:S01]  /*0420*/  VOTEU.ALL UP1, P0 ;  /* 0x00000000003f7886 */ /* 0x000fe20000020000 */
[----:B------:R-:W0:Y:S01]  /*0430*/  @P3 LDC R17, c[0x0][0x10] ;  /* 0x00000400ff113b82 */ /* 0x000e220000000800 */
[----:B--2---:R-:W-:Y:S02]  /*0440*/  @P3 IMAD.MOV.U32 R8, RZ, RZ, R5 ;  /* 0x000000ffff083224 */ /* 0x004fe400078e0005 */
[----:B------:R-:W-:Y:S01]  /*0450*/  @!UP0 UMOV UR6, 0x400 ;  /* 0x0000040000068882 */ /* 0x000fe20000000000 */
[----:B------:R-:W-:-:S04]  /*0460*/  @!UP0 UIADD3 UR4, -UR4, 0x100000, URZ ;  /* 0x0010000004048890 */ /* 0x000fc8000fffe13f */
[----:B------:R-:W-:Y:S02]  /*0470*/  @!UP0 USHF.L.U32 UR5, UR4, 0xb, URZ ;  /* 0x0000000b04058899 */ /* 0x000fe4000800063f */
[----:B------:R-:W-:Y:S01]  /*0480*/  @!UP0 USHF.L.U32 UR4, UR4, 0x1, URZ ;  /* 0x0000000104048899 */ /* 0x000fe2000800063f */
[----:B------:R-:W-:Y:S01]  /*0490*/  @P3 IMAD.MOV.U32 R9, RZ, RZ, RZ ;  /* 0x000000ffff093224 */ /* 0x000fe200078e00ff */
[----:B------:R-:W1:Y:S08]  /*04a0*/  @!UP0 S2UR UR7, SR_CgaCtaId ;  /* 0x00000000000789c3 */ /* 0x000e700000008800 */
[----:B------:R-:W2:Y:S01]  /*04b0*/  @!P3 LDC R11, c[0x0][0xc] ;  /* 0x00000300ff0bbb82 */ /* 0x000ea20000000800 */
[----:B0-----:R-:W-:Y:S01]  /*04c0*/  @P3 IMAD.WIDE.U32 R16, R6, R17, R8 ;  /* 0x0000001106103225 */ /* 0x001fe200078e0008 */
[----:B-1----:R-:W-:Y:S01]  /*04d0*/  @!UP0 ULEA UR8, UR7, UR6, 0x18 ;  /* 0x0000000607088291 */ /* 0x002fe2000f8ec03f */
[----:B------:R-:W-:-:S02]  /*04e0*/  VOTEU.ALL UP0, P0 ;  /* 0x00000000003f7886 */ /* 0x000fc40000000000 */
[----:B------:R-:W-:Y:S01]  /*04f0*/  ULDC UR6, c[0x0][0xc] ;  /* 0x0000030000067ab9 */ /* 0x000fe20000000800 */
[----:B------:R-:W-:Y:S01]  /*0500*/  ISETP.EQ.OR P0, PT, R0, RZ, !P1 ;  /* 0x000000ff0000720c */ /* 0x000fe20004f02670 */
[----:B------:R-:W-:-:S03]  /*0510*/  ULDC UR7, c[0x0][0x10] ;  /* 0x0000040000077ab9 */ /* 0x000fc60000000800 */
[C---:B------:R-:W-:Y:S01]  /*0520*/  ISETP.EQ.AND P0, PT, R10.reuse, RZ, P0 ;  /* 0x000000ff0a00720c */ /* 0x040fe20000702270 */
[----:B------:R-:W-:Y:S02]  /*0530*/  VIADD R10, R10, 0xffffffff ;  /* 0xffffffff0a0a7836 */ /* 0x000fe40000000000 */
[----:B--2---:R-:W-:Y:S01]  /*0540*/  @!P3 IMAD.WIDE.U32 R8, R11, R5, R6 ;  /* 0x000000050b08b225 */ /* 0x004fe200078e0006 */
[----:B------:R-:W0:Y:S02]  /*0550*/  FENCE.VIEW.ASYNC.S ;  /* 0x00000000000073c6 */ /* 0x000e240000000000 */
[----:B0-----:R-:W3:Y:S01]  /*0560*/  @!UP0 SYNCS.EXCH.64 URZ, [UR8+0x60], UR4 ;  /* 0x00006004083f85b2 */ /* 0x001ee20008000100 */
[----:B------:R-:W-:Y:S01]  /*0570*/  SEL R18, RZ, 0x1, !P0 ;  /* 0x00000001ff127807 */ /* 0x000fe20004000000 */
[----:B------:R-:W-:Y:S01]  /*0580*/  @P3 IMAD.MOV.U32 R11, RZ, RZ, RZ ;  /* 0x000000ffff0b3224 */ /* 0x000fe200078e00ff */
[----:B------:R-:W-:Y:S01]  /*0590*/  ISETP.GE.U32.AND P1, PT, R10, 0x2, PT ;  /* 0x000000020a00780c */ /* 0x000fe20003f26070 */
[----:B------:R-:W-:-:S02]  /*05a0*/  @!P3 IMAD.MOV.U32 R16, RZ, RZ, R8 ;  /* 0x000000ffff10b224 */ /* 0x000fc400078e0008 */
[----:B------:R-:W-:Y:S01]  /*05b0*/  @P3 IMAD.IADD R17, R17, 0x1, R11 ;  /* 0x0000000111113824 */ /* 0x000fe200078e020b */
[----:B------:R-:W-:Y:S01]  /*05c0*/  SEL R18, R18, 0x2, P1 ;  /* 0x0000000212127807 */ /* 0x000fe20000800000 */
[----:B------:R-:W-:Y:S01]  /*05d0*/  @!P3 IMAD.MOV.U32 R17, RZ, RZ, R9 ;  /* 0x000000ffff11b224 */ /* 0x000fe200078e0009 */
[----:B------:R0:W3:Y:S01]  /*05e0*/  @!UP1 SYNCS.EXCH.64 URZ, [UR8+0x68], UR4 ;  /* 0x00006804083f95b2 */ /* 0x0000e20008000100 */
[----:B------:R-:W-:Y:S01]  /*05f0*/  NOP ;  /* 0x0000000000007918 */ /* 0x000fe20000000000 */
[----:B0-----:R-:W-:-:S03]  /*0600*/  UIMAD.WIDE.U32 UR4, UR6, UR7, URZ ;  /* 0x00000007060472a5 */ /* 0x001fc6000f8e003f */
[----:B------:R-:W-:Y:S02]  /*0610*/  ULDC UR6, c[0x0][0x14] ;  /* 0x0000050000067ab9 */ /* 0x000fe40000000800 */
[----:B------:R-:W-:Y:S02]  /*0620*/  UIMAD.WIDE.U32 UR36, UR4, UR6, URZ ;  /* 0x00000006042472a5 */ /* 0x000fe4000f8e003f */
[----:B------:R-:W-:-:S04]  /*0630*/  UIMAD UR42, UR5, UR6, URZ ;  /* 0x00000006052a72a4 */ /* 0x000fc8000f8e023f */
[----:B------:R-:W-:Y:S01]  /*0640*/  UIADD3 UR42, UR37, UR42, URZ ;  /* 0x0000002a252a7290 */ /* 0x000fe2000fffe03f */
[----:B---34-:R-:W-:Y:S06]  /*0650*/  BAR.SYNC.DEFER_BLOCKING 0x0 ;  /* 0x0000000000007b1d */ /* 0x018fec0000010000 */
[----:B------:R-:W-:Y:S05]  /*0660*/  @!P2 BRA `(.L_x_3) ;  /* 0x0000004c0070a947 */ /* 0x000fea0003800000 */
[----:B------:R-:W-:-:S13]  /*0670*/  ISETP.GT.U32.AND P0, PT, R10, 0x1, PT ;  /* 0x000000010a00780c */ /* 0x000fda0003f04070 */
[----:B------:R-:W-:Y:S05]  /*0680*/  @P0 EXIT ;  /* 0x000000000000094d */ /* 0x000fea0003800000 */
[----:B------:R-:W-:Y:S01]  /*0690*/  ULDC.64 UR4, c[0x0][0x650] ;  /* 0x0001940000047ab9 */ /* 0x000fe20000000a00 */
[----:B------:R-:W-:Y:S01]  /*06a0*/  PRMT R0, RZ, 0x7610, R0 ;  /* 0x00007610ff007816 */ /* 0x000fe20000000000 */
[----:B------:R-:W-:Y:S01]  /*06b0*/  IMAD.MOV.U32 R97, RZ, RZ, -0x1 ;  /* 0xffffffffff617424 */ /* 0x000fe200078e00ff */
[----:B------:R-:W-:Y:S01]  /*06c0*/  ISETP.GE.U32.AND P0, PT, R16, UR4, PT ;  /* 0x0000000410007c0c */ /* 0x000fe2000bf06070 */
[----:B------:R-:W-:Y:S02]  /*06d0*/  IMAD.MOV.U32 R98, RZ, RZ, -0x1 ;  /* 0xffffffffff627424 */ /* 0x000fe400078e00ff */
[----:B------:R-:W-:Y:S01]  /*06e0*/  IMAD.MOV.U32 R96, RZ, RZ, -0x1 ;  /* 0xffffffffff607424 */ /* 0x000fe200078e00ff */
[----:B------:R-:W-:-:S13]  /*06f0*/  ISETP.GE.U32.AND.EX P0, PT, R17, UR5, PT, P0 ;  /* 0x0000000511007c0c */ /* 0x000fda000bf06100 */
[----:B------:R-:W-:Y:S05]  /*0700*/  @P0 BRA `(.L_x_4) ;  /* 0x0000000400540947 */ /* 0x000fea0003800000 */
[----:B------:R-:W0:Y:S01]  /*0710*/  LDC.64 R20, c[0x0][0x628] ;  /* 0x00018a00ff147b82 */ /* 0x000e220000000a00 */
[----:B------:R-:W-:Y:S02]  /*0720*/  IMAD.MOV.U32 R8, RZ, RZ, R16 ;  /* 0x000000ffff087224 */ /* 0x000fe400078e0010 */
[----:B------:R-:W-:-:S05]  /*0730*/  IMAD.MOV.U32 R9, RZ, RZ, R17 ;  /* 0x000000ffff097224 */ /* 0x000fca00078e0011 */
[----:B------:R-:W1:Y:S08]  /*0740*/  LDC R0, c[0x0][0x630] ;  /* 0x00018c00ff007b82 */ /* 0x000e700000000800 */
[----:B------:R-:W2:Y:S01]  /*0750*/  LDC.64 R22, c[0x0][0x620] ;  /* 0x00018800ff167b82 */ /* 0x000ea20000000a00 */
[----:B0-----:R-:W-:-:S04]  /*0760*/  ISETP.NE.U32.AND P0, PT, R20, RZ, PT ;  /* 0x000000ff1400720c */ /* 0x001fc80003f05070 */
[----:B------:R-:W-:-:S13]  /*0770*/  ISETP.NE.AND.EX P0, PT, R21, RZ, PT, P0 ;  /* 0x000000ff1500720c */ /* 0x000fda0003f05300 */
[----:B-12---:R-:W-:Y:S05]  /*0780*/  @!P0 BRA `(.L_x_5) ;  /* 0x0000000000288947 */ /* 0x006fea0003800000 */
[----:B------:R-:W0:Y:S02]  /*0790*/  LDC R13, c[0x0][0x634] ;  /* 0x00018d00ff0d7b82 */ /* 0x000e240000000800 */
[----:B0-----:R-:W-:-:S05]  /*07a0*/  IADD3 R13, P0, R16, R13, RZ ;  /* 0x0000000d100d7210 */ /* 0x001fca0007f1e0ff */
[----:B------:R-:W-:-:S04]  /*07b0*/  IMAD.X R15, RZ, RZ, R17, P0 ;  /* 0x000000ffff0f7224 */ /* 0x000fc800000e0611 */
[----:B------:R-:W-:-:S04]  /*07c0*/  IMAD.WIDE.U32 R8, R15, R20, RZ ;  /* 0x000000140f087225 */ /* 0x000fc800078e00ff */
[----:B------:R-:W-:-:S04]  /*07d0*/  IMAD.WIDE.U32 R10, P0, R13, R21, R8 ;  /* 0x000000150d0a7225 */ /* 0x000fc80007800008 */
[----:B------:R-:W-:-:S04]  /*07e0*/  IMAD.WIDE.U32 R8, R13, R20, RZ ;  /* 0x000000140d087225 */ /* 0x000fc800078e00ff */
[----:B------:R-:W-:Y:S01]  /*07f0*/  IMAD.X R13, RZ, RZ, RZ, P0 ;  /* 0x000000ffff0d7224 */ /* 0x000fe200000e06ff */
[----:B------:R-:W-:Y:S01]  /*0800*/  IADD3 RZ, P0, R9, R10, RZ ;  /* 0x0000000a09ff7210 */ /* 0x000fe20007f1e0ff */
[----:B------:R-:W-:-:S04]  /*0810*/  IMAD.MOV.U32 R12, RZ, RZ, R11 ;  /* 0x000000ffff0c7224 */ /* 0x000fc800078e000b */
[----:B------:R-:W-:-:S08]  /*0820*/  IMAD.WIDE.U32.X R8, R15, R21, R12, P0 ;  /* 0x000000150f087225 */ /* 0x000fd000000e040c */
.L_x_5:
[-CC-:B------:R-:W-:Y:S01]  /*0830*/  SHF.R.U64 R96, R8, R0.reuse, R9.reuse ;  /* 0x0000000008607219 */ /* 0x180fe20000001209 */
[----:B------:R-:W0:Y:S01]  /*0840*/  LDC R12, c[0x0][0x618] ;  /* 0x00018600ff0c7b82 */ /* 0x000e220000000800 */
[----:B------:R-:W-:Y:S01]  /*0850*/  SHF.R.U32.HI R7, RZ, R0, R9 ;  /* 0x00000000ff077219 */ /* 0x000fe20000011609 */
[----:B------:R-:W-:Y:S01]  /*0860*/  ULDC UR4, c[0x0][0x150] ;  /* 0x0000540000047ab9 */ /* 0x000fe20000000800 */
[----:B------:R-:W-:Y:S02]  /*0870*/  IADD3 R11, P0, RZ, -R96, RZ ;  /* 0x80000060ff0b7210 */ /* 0x000fe40007f1e0ff */
[----:B------:R-:W-:-:S03]  /*0880*/  I2FP.F32.U32 R0, R6 ;  /* 0x0000000600007245 */ /* 0x000fc60000201000 */
[----:B------:R-:W1:Y:S01]  /*0890*/  LDC.64 R30, c[0x0][0x640] ;  /* 0x00019000ff1e7b82 */ /* 0x000e620000000a00 */
[----:B------:R-:W-:Y:S02]  /*08a0*/  IMAD.X R13, RZ, RZ, ~R7, P0 ;  /* 0x000000ffff0d7224 */ /* 0x000fe400000e0e07 */
[----:B------:R-:W-:Y:S01]  /*08b0*/  FMUL R0, R0, UR4 ;  /* 0x0000000400007c20 */ /* 0x000fe20008400000 */
[----:B------:R-:W-:Y:S01]  /*08c0*/  IMAD.WIDE.U32 R8, R11, R22, R16 ;  /* 0x000000160b087225 */ /* 0x000fe200078e0010 */
[----:B------:R-:W-:-:S03]  /*08d0*/  ULDC UR4, c[0x0][0x154] ;  /* 0x0000550000047ab9 */ /* 0x000fc60000000800 */
[----:B------:R-:W-:Y:S01]  /*08e0*/  IMAD R10, R13, R22, RZ ;  /* 0x000000160d0a7224 */ /* 0x000fe200078e02ff */
[----:B------:R-:W2:Y:S01]  /*08f0*/  LDC R7, c[0x0][0x144] ;  /* 0x00005100ff077b82 */ /* 0x000ea20000000800 */
[----:B------:R-:W3:Y:S02]  /*0900*/  F2I.U32.TRUNC.NTZ R0, R0 ;  /* 0x0000000000007305 */ /* 0x000ee4000020f000 */
[----:B------:R-:W-:-:S04]  /*0910*/  IMAD R11, R11, R23, R10 ;  /* 0x000000170b0b7224 */ /* 0x000fc800078e020a */
[----:B------:R-:W-:Y:S01]  /*0920*/  IMAD.IADD R9, R9, 0x1, R11 ;  /* 0x0000000109097824 */ /* 0x000fe200078e020b */
[----:B------:R-:W4:Y:S01]  /*0930*/  LDC R24, c[0x0][0x608] ;  /* 0x00018200ff187b82 */ /* 0x000f220000000800 */
[----:B------:R-:W-:-:S03]  /*0940*/  IMAD.MOV.U32 R11, RZ, RZ, -0x1 ;  /* 0xffffffffff0b7424 */ /* 0x000fc600078e00ff */
[-CC-:B0-----:R-:W-:Y:S02]  /*0950*/  SHF.R.U64 R22, R8, R12.reuse, R9.reuse ;  /* 0x0000000c08167219 */ /* 0x181fe40000001209 */
[----:B------:R-:W-:Y:S02]  /*0960*/  I2FP.F32.U32 R8, R5 ;  /* 0x0000000500087245 */ /* 0x000fe40000201000 */
[----:B------:R-:W0:Y:S01]  /*0970*/  LDC R28, c[0x0][0x658] ;  /* 0x00019600ff1c7b82 */ /* 0x000e220000000800 */
[----:B-1----:R-:W-:Y:S01]  /*0980*/  ISETP.NE.U32.AND P0, PT, R30, RZ, PT ;  /* 0x000000ff1e00720c */ /* 0x002fe20003f05070 */
[----:B---3--:R-:W-:Y:S02]  /*0990*/  IMAD.MOV R10, RZ, RZ, -R0 ;  /* 0x000000ffff0a7224 */ /* 0x008fe400078e0a00 */
[----:B------:R-:W-:Y:S01]  /*09a0*/  FMUL R8, R8, UR4 ;  /* 0x0000000408087c20 */ /* 0x000fe20008400000 */
[----:B------:R-:W-:Y:S02]  /*09b0*/  SHF.R.U32.HI R9, RZ, R12, R9 ;  /* 0x0000000cff097219 */ /* 0x000fe40000011609 */
[----:B------:R-:W-:Y:S01]  /*09c0*/  ISETP.NE.AND.EX P0, PT, R31, RZ, PT, P0 ;  /* 0x000000ff1f00720c */ /* 0x000fe20003f05300 */
[----:B------:R1:W3:Y:S01]  /*09d0*/  F2I.U32.TRUNC.NTZ R15, R8 ;  /* 0x00000008000f7305 */ /* 0x0002e2000020f000 */
[----:B------:R-:W1:Y:S01]  /*09e0*/  LDC R20, c[0x0][0x148] ;  /* 0x00005200ff147b82 */ /* 0x000e620000000800 */
[----:B--2---:R-:W-:-:S07]  /*09f0*/  IMAD R0, R7, R10, R6 ;  /* 0x0000000a07007224 */ /* 0x004fce00078e0206 */
[----:B------:R-:W2:Y:S01]  /*0a00*/  LDC R26, c[0x0][0x600] ;  /* 0x00018000ff1a7b82 */ /* 0x000ea20000000800 */
[-CC-:B----4-:R-:W-:Y:S02]  /*0a10*/  SHF.R.U64 R32, R22, R24.reuse, R9.reuse ;  /* 0x0000001816207219 */ /* 0x190fe40000001209 */
[----:B------:R-:W-:Y:S01]  /*0a20*/  SHF.R.U32.HI R7, RZ, R24, R9 ;  /* 0x00000018ff077219 */ /* 0x000fe20000011609 */
[----:B------:R-:W-:-:S04]  /*0a30*/  IMAD.MOV.U32 R9, RZ, RZ, 0x1 ;  /* 0x00000001ff097424 */ /* 0x000fc800078e00ff */
[----:B------:R-:W4:Y:S01]  /*0a40*/  LDC R21, c[0x0][0x648] ;  /* 0x00019200ff157b82 */ /* 0x000f220000000800 */
[-C--:B0-----:R-:W-:Y:S02]  /*0a50*/  SHF.L.U32 R6, R11, R28.reuse, RZ ;  /* 0x0000001c0b067219 */ /* 0x081fe400000006ff */
[--C-:B------:R-:W-:Y:S02]  /*0a60*/  SHF.R.U64 R24, R32, R28, R7.reuse ;  /* 0x0000001c20187219 */ /* 0x100fe40000001207 */
[----:B------:R-:W-:Y:S02]  /*0a70*/  LOP3.LUT R13, RZ, R6, RZ, 0x33, !PT ;  /* 0x00000006ff0d7212 */ /* 0x000fe400078e33ff */
[-C--:B------:R-:W-:Y:S01]  /*0a80*/  SHF.R.U32.HI R7, RZ, R28.reuse, R7 ;  /* 0x0000001cff077219 */ /* 0x080fe20000011607 */
[----:B------:R-:W0:Y:S01]  /*0a90*/  LDC R23, c[0x0][0x638] ;  /* 0x00018e00ff177b82 */ /* 0x000e220000000800 */
[----:B------:R-:W-:Y:S01]  /*0aa0*/  SHF.L.U32 R12, R9, R28, RZ ;  /* 0x0000001c090c7219 */ /* 0x000fe200000006ff */
[----:B------:R-:W-:-:S06]  /*0ab0*/  IMAD.MOV.U32 R6, RZ, RZ, R24 ;  /* 0x000000ffff067224 */ /* 0x000fcc00078e0018 */
[----:B------:R-:W0:Y:S01]  /*0ac0*/  LDC R97, c[0x0][0x610] ;  /* 0x00018400ff617b82 */ /* 0x000e220000000800 */
[----:B-1-3--:R-:W-:Y:S05]  /*0ad0*/  @!P0 BRA `(.L_x_6) ;  /* 0x0000000000288947 */ /* 0x00afea0003800000 */
[----:B------:R-:W1:Y:S02]  /*0ae0*/  LDC R11, c[0x0][0x64c] ;  /* 0x00019300ff0b7b82 */ /* 0x000e640000000800 */
[----:B-1----:R-:W-:-:S05]  /*0af0*/  IADD3 R11, P0, R24, R11, RZ ;  /* 0x0000000b180b7210 */ /* 0x002fca0007f1e0ff */
        /* <DEDUP_REMOVED lines=8> */
.L_x_6:
[----:B----4-:R-:W-:Y:S01]  /*0b80*/  SHF.R.U64 R6, R6, R21, R7 ;  /* 0x0000001506067219 */ /* 0x010fe20000001207 */
[----:B--2---:R-:W-:Y:S01]  /*0b90*/  VIADD R7, R26, 0xffffffff ;  /* 0xffffffff1a077836 */ /* 0x004fe20000000000 */
[----:B------:R-:W-:Y:S01]  /*0ba0*/  LOP3.LUT R13, R32, R13, RZ, 0xc0, !PT ;  /* 0x0000000d200d7212 */ /* 0x000fe200078ec0ff */
[----:B------:R-:W-:Y:S02]  /*0bb0*/  IMAD.MOV R15, RZ, RZ, -R15 ;  /* 0x000000ffff0f7224 */ /* 0x000fe400078e0a0f */
[----:B------:R-:W-:Y:S02]  /*0bc0*/  IMAD.MOV R8, RZ, RZ, -R6 ;  /* 0x000000ffff087224 */ /* 0x000fe400078e0a06 */
[----:B------:R-:W-:Y:S01]  /*0bd0*/  IMAD R13, R12, R6, R13 ;  /* 0x000000060c0d7224 */ /* 0x000fe200078e020d */
[----:B------:R-:W-:Y:S01]  /*0be0*/  LOP3.LUT R6, R22, R7, RZ, 0xc0, !PT ;  /* 0x0000000716067212 */ /* 0x000fe200078ec0ff */
[----:B------:R-:W-:Y:S02]  /*0bf0*/  @P3 IMAD R0, R20, R15, R5 ;  /* 0x0000000f14003224 */ /* 0x000fe400078e0205 */
[----:B0-----:R-:W-:-:S02]  /*0c00*/  IMAD R5, R8, R23, R24 ;  /* 0x0000001708057224 */ /* 0x001fc400078e0218 */
[----:B------:R-:W-:Y:S02]  /*0c10*/  IMAD R97, R13, R97, R0 ;  /* 0x000000610d617224 */ /* 0x000fe400078e0200 */
[----:B------:R-:W-:Y:S02]  /*0c20*/  IMAD R6, R5, R26, R6 ;  /* 0x0000001a05067224 */ /* 0x000fe400078e0206 */
[----:B------:R-:W-:-:S03]  /*0c30*/  IMAD.MOV.U32 R0, RZ, RZ, 0x1 ;  /* 0x00000001ff007424 */ /* 0x000fc600078e00ff */
[----:B------:R-:W-:Y:S02]  /*0c40*/  SEL R98, R6, R97, !P3 ;  /* 0x0000006106627207 */ /* 0x000fe40005800000 */
[----:B------:R-:W-:-:S07]  /*0c50*/  SEL R97, R97, R6, !P3 ;  /* 0x0000000661617207 */ /* 0x000fce0005800000 */
.L_x_4:
[----:B------:R-:W-:-:S08]  /*0c60*/  NOP ;  /* 0x0000000000007918 */ /* 0x000fd00000000000 */
[----:B------:R-:W0:Y:S02]  /*0c70*/  USETMAXREG.TRY_ALLOC.CTAPOOL UP0, 0xe8 ;  /* 0x000000e8000079c8 */ /* 0x000e240008000600 */
[----:B0-----:R-:W-:-:S13]  /*0c80*/  PLOP3.LUT P0, PT, PT, PT, UP0, 0x80, 0x0 ;  /* 0x000000000000781c */ /* 0x001fda0003f0f008 */
[----:B------:R-:W-:Y:S05]  /*0c90*/  @!P0 BRA `(.L_x_4) ;  /* 0xfffffffc00f08947 */ /* 0x000fea000383ffff */
[----:B------:R-:W-:Y:S01]  /*0ca0*/  ULDC.64 UR4, c[0x0][0x598] ;  /* 0x0001660000047ab9 */ /* 0x000fe20000000a00 */
[----:B------:R-:W-:Y:S01]  /*0cb0*/  ULDC.64 UR38, c[0x0][0x208] ;  /* 0x0000820000267ab9 */ /* 0x000fe20000000a00 */
[----:B------:R-:W-:-:S04]  /*0cc0*/  ISETP.NE.U32.AND P0, PT, RZ, UR4, PT ;  /* 0x00000004ff007c0c */ /* 0x000fc8000bf05070 */
[----:B------:R-:W-:-:S13]  /*0cd0*/  ISETP.NE.AND.EX P0, PT, RZ, UR5, PT, P0 ;  /* 0x00000005ff007c0c */ /* 0x000fda000bf05300 */
[----:B------:R-:W-:Y:S05]  /*0ce0*/  @!P0 BRA `(.L_x_7) ;  /* 0x00000000001c8947 */ /* 0x000fea0003800000 */
[----:B------:R-:W0:Y:S02]  /*0cf0*/  LDC.64 R6, c[0x0][0x598] ;  /* 0x00016600ff067b82 */ /* 0x000e240000000a00 */
[----:B0-----:R-:W2:Y:S02]  /*0d00*/  LDG.E.64 R6, desc[UR38][R6.64] ;  /* 0x0000002606067981 */ /* 0x001ea4000c1e1b00 */
[----:B--2---:R-:W-:-:S04]  /*0d10*/  ISETP.NE.U32.AND P0, PT, R6, RZ, PT ;  /* 0x000000ff0600720c */ /* 0x004fc80003f05070 */
[----:B------:R-:W-:-:S13]  /*0d20*/  ISETP.NE.AND.EX P0, PT, R7, RZ, PT, P0 ;  /* 0x000000ff0700720c */ /* 0x000fda0003f05300 */
[----:B------:R-:W-:Y:S05]  /*0d30*/  @!P0 BRA `(.L_x_7) ;  /* 0x0000000000088947 */ /* 0x000fea0003800000 */
[----:B------:R0:W5:Y:S01]  /*0d40*/  LD.E R19, desc[UR38][R6.64] ;  /* 0x0000002606137980 */ /* 0x000162000c101900 */
[----:B------:R-:W-:Y:S05]  /*0d50*/  BRA `(.L_x_8) ;  /* 0x0000000000247947 */ /* 0x000fea0003800000 */
.L_x_7:
[----:B------:R-:W-:Y:S02]  /*0d60*/  ULDC.64 UR4, c[0x0][0x588] ;  /* 0x0001620000047ab9 */ /* 0x000fe40000000a00 */
[----:B------:R-:W-:-:S04]  /*0d70*/  ISETP.NE.U32.AND P0, PT, RZ, UR4, PT ;  /* 0x00000004ff007c0c */ /* 0x000fc8000bf05070 */
[----:B------:R-:W-:-:S13]  /*0d80*/  ISETP.NE.AND.EX P0, PT, RZ, UR5, PT, P0 ;  /* 0x00000005ff007c0c */ /* 0x000fda000bf05300 */
[----:B------:R-:W-:Y:S05]  /*0d90*/  @!P0 BRA `(.L_x_9) ;  /* 0x00000000000c8947 */ /* 0x000fea0003800000 */
[----:B------:R-:W0:Y:S02]  /*0da0*/  LDC.64 R6, c[0x0][0x588] ;  /* 0x00016200ff067b82 */ /* 0x000e240000000a00 */
[----:B0-----:R1:W5:Y:S01]  /*0db0*/  LDG.E R19, desc[UR38][R6.64] ;  /* 0x0000002606137981 */ /* 0x001362000c1e1900 */
[----:B------:R-:W-:Y:S05]  /*0dc0*/  BRA `(.L_x_8) ;  /* 0x0000000000087947 */ /* 0x000fea0003800000 */
.L_x_9:
[----:B------:R-:W-:Y:S02]  /*0dd0*/  ULDC UR4, c[0x0][0x580] ;  /* 0x0001600000047ab9 */ /* 0x000fe40000000800 */
[----:B------:R-:W-:-:S07]  /*0de0*/  IMAD.U32 R19, RZ, RZ, UR4 ;  /* 0x00000004ff137e24 */ /* 0x000fce000f8e00ff */
.L_x_8:
[----:B------:R-:W-:Y:S02]  /*0df0*/  ULDC.64 UR4, c[0x0][0x5a0] ;  /* 0x0001680000047ab9 */ /* 0x000fe40000000a00 */
[----:B------:R-:W-:-:S04]  /*0e00*/  ISETP.NE.U32.AND P0, PT, RZ, UR4, PT ;  /* 0x00000004ff007c0c */ /* 0x000fc8000bf05070 */
[----:B------:R-:W-:-:S13]  /*0e10*/  ISETP.NE.AND.EX P0, PT, RZ, UR5, PT, P0 ;  /* 0x00000005ff007c0c */ /* 0x000fda000bf05300 */
[----:B------:R-:W-:Y:S05]  /*0e20*/  @!P0 BRA `(.L_x_10) ;  /* 0x00000000001c8947 */ /* 0x000fea0003800000 */
[----:B01----:R-:W0:Y:S02]  /*0e30*/  LDC.64 R6, c[0x0][0x5a0] ;  /* 0x00016800ff067b82 */ /* 0x003e240000000a00 */
[----:B0-----:R-:W2:Y:S02]  /*0e40*/  LDG.E.64 R6, desc[UR38][R6.64] ;  /* 0x0000002606067981 */ /* 0x001ea4000c1e1b00 */
[----:B--2---:R-:W-:-:S04]  /*0e50*/  ISETP.NE.U32.AND P0, PT, R6, RZ, PT ;  /* 0x000000ff0600720c */ /* 0x004fc80003f05070 */
[----:B------:R-:W-:-:S13]  /*0e60*/  ISETP.NE.AND.EX P0, PT, R7, RZ, PT, P0 ;  /* 0x000000ff0700720c */ /* 0x000fda0003f05300 */
[----:B------:R-:W-:Y:S05]  /*0e70*/  @!P0 BRA `(.L_x_10) ;  /* 0x0000000000088947 */ /* 0x000fea0003800000 */
[----:B------:R0:W5:Y:S01]  /*0e80*/  LD.E R88, desc[UR38][R6.64] ;  /* 0x0000002606587980 */ /* 0x000162000c101900 */
[----:B------:R-:W-:Y:S05]  /*0e90*/  BRA `(.L_x_11) ;  /* 0x0000000000247947 */ /* 0x000fea0003800000 */
.L_x_10:
[----:B------:R-:W-:Y:S02]  /*0ea0*/  ULDC.64 UR4, c[0x0][0x590] ;  /* 0x0001640000047ab9 */ /* 0x000fe40000000a00 */
[----:B------:R-:W-:-:S04]  /*0eb0*/  ISETP.NE.U32.AND P0, PT, RZ, UR4, PT ;  /* 0x00000004ff007c0c */ /* 0x000fc8000bf05070 */
[----:B------:R-:W-:-:S13]  /*0ec0*/  ISETP.NE.AND.EX P0, PT, RZ, UR5, PT, P0 ;  /* 0x00000005ff007c0c */ /* 0x000fda000bf05300 */
[----:B------:R-:W-:Y:S05]  /*0ed0*/  @!P0 BRA `(.L_x_12) ;  /* 0x00000000000c8947 */ /* 0x000fea0003800000 */
[----:B------:R-:W2:Y:S02]  /*0ee0*/  LDC.64 R88, c[0x0][0x590] ;  /* 0x00016400ff587b82 */ /* 0x000ea40000000a00 */
[----:B--2---:R2:W5:Y:S01]  /*0ef0*/  LDG.E R88, desc[UR38][R88.64] ;  /* 0x0000002658587981 */ /* 0x004562000c1e1900 */
[----:B------:R-:W-:Y:S05]  /*0f00*/  BRA `(.L_x_11) ;  /* 0x0000000000087947 */ /* 0x000fea0003800000 */
.L_x_12:
[----:B------:R-:W-:Y:S02]  /*0f10*/  ULDC UR4, c[0x0][0x584] ;  /* 0x0001610000047ab9 */ /* 0x000fe40000000800 */
[----:B------:R-:W-:-:S07]  /*0f20*/  IMAD.U32 R88, RZ, RZ, UR4 ;  /* 0x00000004ff587e24 */ /* 0x000fce000f8e00ff */
.L_x_11:
[----:B------:R-:W-:-:S13]  /*0f30*/  LOP3.LUT P0, RZ, R0, 0xff, RZ, 0xc0, !PT ;  /* 0x000000ff00ff7812 */ /* 0x000fda000780c0ff */
[----:B------:R-:W-:Y:S05]  /*0f40*/  @!P0 EXIT ;  /* 0x000000000000894d */ /* 0x000fea0003800000 */
[----:B------:R-:W3:Y:S01]  /*0f50*/  LDC R90, c[0x0][0x658] ;  /* 0x00019600ff5a7b82 */ /* 0x000ee20000000800 */
[----:B------:R-:W-:Y:S01]  /*0f60*/  ULDC.64 UR6, c[0x0][0x288] ;  /* 0x0000a20000067ab9 */ /* 0x000fe20000000a00 */
[----:B------:R-:W-:Y:S01]  /*0f70*/  LOP3.LUT R14, R14, 0x1, RZ, 0xc0, !PT ;  /* 0x000000010e0e7812 */ /* 0x000fe200078ec0ff */
[----:B------:R-:W-:Y:S01]  /*0f80*/  UIADD3 UR4, UR7, 0x1f, URZ ;  /* 0x0000001f07047890 */ /* 0x000fe2000fffe03f */
[----:B------:R-:W-:Y:S01]  /*0f90*/  SHF.R.U32.HI R0, RZ, 0x2, R3 ;  /* 0x00000002ff007819 */ /* 0x000fe20000011603 */
[----:B01----:R-:W-:Y:S01]  /*0fa0*/  IMAD.MOV.U32 R7, RZ, RZ, -0x1 ;  /* 0xffffffffff077424 */ /* 0x003fe200078e00ff */
[----:B------:R-:W-:Y:S01]  /*0fb0*/  SHF.R.U32.HI R4, RZ, 0x1, R4 ;  /* 0x00000001ff047819 */ /* 0x000fe20000011604 */
[----:B------:R-:W-:Y:S01]  /*0fc0*/  USHF.R.S32.HI UR5, URZ, 0x1f, UR4 ;  /* 0x0000001f3f057899 */ /* 0x000fe20008011404 */
[----:B------:R-:W-:Y:S01]  /*0fd0*/  IMAD.SHL.U32 R5, R14, 0x40, RZ ;  /* 0x000000400e057824 */ /* 0x000fe200078e00ff */
[----:B------:R-:W-:Y:S01]  /*0fe0*/  LOP3.LUT R0, R0, 0x7, RZ, 0xc0, !PT ;  /* 0x0000000700007812 */ /* 0x000fe200078ec0ff */
[----:B------:R-:W-:Y:S01]  /*0ff0*/  IMAD.MOV.U32 R9, RZ, RZ, 0x1 ;  /* 0x00000001ff097424 */ /* 0x000fe200078e00ff */
[----:B------:R-:W-:Y:S01]  /*1000*/  ULEA.HI UR5, UR5, UR4, URZ, 0x5 ;  /* 0x0000000405057291 */ /* 0x000fe2000f8f283f */
[----:B------:R-:W-:Y:S01]  /*1010*/  LOP3.LUT R23, R4, 0x30, RZ, 0xc0, !PT ;  /* 0x0000003004177812 */ /* 0x000fe200078ec0ff */
[----:B------:R-:W-:Y:S01]  /*1020*/  IMAD.U32 R6, RZ, RZ, UR6 ;  /* 0x00000006ff067e24 */ /* 0x000fe2000f8e00ff */
[--C-:B------:R-:W-:Y:S01]  /*1030*/  LOP3.LUT R22, R5, 0x40, R0.reuse, 0xe2, !PT ;  /* 0x0000004005167812 */ /* 0x100fe200078ee200 */
[----:B------:R-:W-:Y:S01]  /*1040*/  USHF.R.S32.HI UR43, URZ, 0x5, UR5 ;  /* 0x000000053f2b7899 */ /* 0x000fe20008011405 */
[-C--:B------:R-:W-:Y:S01]  /*1050*/  IADD3 R5, RZ, -R23.reuse, -R0 ;  /* 0x80000017ff057210 */ /* 0x080fe20007ffe800 */
[----:B------:R-:W-:Y:S01]  /*1060*/  ULDC UR4, c[0x0][0x284] ;  /* 0x0000a10000047ab9 */ /* 0x000fe20000000800 */
[C---:B--2---:R-:W-:Y:S01]  /*1070*/  LOP3.LUT R89, R3.reuse, 0x3, RZ, 0xc0, !PT ;  /* 0x0000000303597812 */ /* 0x044fe200078ec0ff */
[----:B------:R-:W-:Y:S01]  /*1080*/  UISETP.LT.AND UP0, UPT, UR43, 0x1, UPT ;  /* 0x000000012b00788c */ /* 0x000fe2000bf01270 */
[----:B------:R-:W-:Y:S01]  /*1090*/  LOP3.LUT R92, R3, 0x80, RZ, 0xc0, !PT ;  /* 0x00000080035c7812 */ /* 0x000fe200078ec0ff */
[----:B------:R-:W-:Y:S01]  /*10a0*/  IMAD R5, R14, -0x40, R5 ;  /* 0xffffffc00e057824 */ /* 0x000fe200078e0205 */
[----:B------:R-:W-:Y:S01]  /*10b0*/  LOP3.LUT R22, R22, R23, RZ, 0xfc, !PT ;  /* 0x0000001716167212 */ /* 0x000fe200078efcff */
[----:B------:R-:W-:Y:S01]  /*10c0*/  USEL UR44, UR43, 0x1, UP0 ;  /* 0x000000012b2c7887 */ /* 0x000fe20008000000 */
[-C--:B---3--:R-:W-:Y:S01]  /*10d0*/  SHF.L.U32 R7, R7, R90.reuse, RZ ;  /* 0x0000005a07077219 */ /* 0x088fe200000006ff */
[----:B------:R-:W-:Y:S01]  /*10e0*/  IMAD R89, R89, -0x2, R6 ;  /* 0xfffffffe59597824 */ /* 0x000fe200078e0206 */
[----:B------:R-:W-:Y:S01]  /*10f0*/  SHF.L.U32 R90, R9, R90, RZ ;  /* 0x0000005a095a7219 */ /* 0x000fe200000006ff */
[----:B------:R-:W-:Y:S01]  /*1100*/  IMAD.SHL.U32 R91, R3, 0x2, RZ ;  /* 0x00000002035b7824 */ /* 0x000fe200078e00ff */
[----:B------:R-:W-:Y:S01]  /*1110*/  SHF.R.U32.HI R92, RZ, 0x7, R92 ;  /* 0x00000007ff5c7819 */ /* 0x000fe2000001165c */
[----:B------:R-:W-:Y:S01]  /*1120*/  VIADD R94, R5, UR4 ;  /* 0x00000004055e7c36 */ /* 0x000fe20008000000 */
[----:B------:R-:W-:Y:S01]  /*1130*/  LOP3.LUT R93, RZ, R7, RZ, 0x33, !PT ;  /* 0x00000007ff5d7212 */ /* 0x000fe200078e33ff */
[----:B------:R-:W-:Y:S01]  /*1140*/  IMAD.MOV.U32 R23, RZ, RZ, RZ ;  /* 0x000000ffff177224 */ /* 0x000fe200078e00ff */
[----:B------:R-:W-:Y:S01]  /*1150*/  UIADD3 UR44, UR43, -UR44, URZ ;  /* 0x8000002c2b2c7290 */ /* 0x000fe2000fffe03f */
[----:B------:R-:W-:Y:S01]  /*1160*/  UMOV UR40, URZ ;  /* 0x0000003f00287c82 */ /* 0x000fe20008000000 */
[----:B------:R-:W-:-:S10]  /*1170*/  UMOV UR41, URZ ;  /* 0x0000003f00297c82 */ /* 0x000fd40008000000 */
.L_x_162:
[----:B0-----:R-:W0:Y:S01]  /*1180*/  SHFL.IDX PT, R0, R92, RZ, 0x1f ;  /* 0x00001fff5c007589 */ /* 0x001e2200000e0000 */
[----:B-1----:R-:W1:Y:S01]  /*1190*/  S2UR UR7, SR_CgaCtaId ;  /* 0x00000000000779c3 */ /* 0x002e620000008800 */
[----:B------:R-:W-:Y:S01]  /*11a0*/  UMOV UR6, 0x400 ;  /* 0x0000040000067882 */ /* 0x000fe20000000000 */
[----:B0-----:R-:W-:Y:S01]  /*11b0*/  R2UR UR4, R0 ;  /* 0x00000000000472ca */ /* 0x001fe200000e0000 */
[----:B-1----:R-:W-:-:S12]  /*11c0*/  ULEA UR6, UR7, UR6, 0x18 ;  /* 0x0000000607067291 */ /* 0x002fd8000f8ec03f */
[----:B------:R-:W-:-:S04]  /*11d0*/  ULEA.HI UR5, UR4, UR4, URZ, 0x1 ;  /* 0x0000000404057291 */ /* 0x000fc8000f8f083f */
[----:B------:R-:W-:-:S04]  /*11e0*/  ULOP3.LUT UR5, UR5, 0x1ffffe, URZ, 0xc0, !UPT ;  /* 0x001ffffe05057892 */ /* 0x000fc8000f8ec03f */
[----:B------:R-:W-:-:S03]  /*11f0*/  UIADD3 UR5, UR4, -UR5, URZ ;  /* 0x8000000504057290 */ /* 0x000fc6000fffe03f */
[----:B------:R-:W-:Y:S01]  /*1200*/  ULDC UR4, c[0x0][0x28c] ;  /* 0x0000a30000047ab9 */ /* 0x000fe20000000800 */
[----:B------:R-:W-:Y:S01]  /*1210*/  ULEA UR5, UR5, UR6, 0xb ;  /* 0x0000000605057291 */ /* 0x000fe2000f8e583f */
[----:B------:R-:W-:-:S03]  /*1220*/  ISETP.LT.AND P0, PT, RZ, UR4, PT ;  /* 0x00000004ff007c0c */ /* 0x000fc6000bf01270 */
[----:B------:R-:W-:-:S04]  /*1230*/  UIADD3 UR5, UR5, 0x100, URZ ;  /* 0x0000010005057890 */ /* 0x000fc8000fffe03f */
[----:B------:R-:W-:-:S04]  /*1240*/  USHF.R.U32.HI UR5, URZ, 0x4, UR5 ;  /* 0x000000043f057899 */ /* 0x000fc80008011605 */
[----:B------:R-:W-:-:S04]  /*1250*/  ULOP3.LUT UR5, UR5, 0x3fff, URZ, 0xc0, !UPT ;  /* 0x00003fff05057892 */ /* 0x000fc8000f8ec03f */
[----:B------:R-:W-:Y:S01]  /*1260*/  ULOP3.LUT UR45, UR5, 0x10000, URZ, 0xfc, !UPT ;  /* 0x00010000052d7892 */ /* 0x000fe2000f8efc3f */
[----:B----4-:R-:W-:Y:S11]  /*1270*/  @P0 BRA `(.L_x_13) ;  /* 0x0000000000400947 */ /* 0x010ff60003800000 */
[----:B------:R-:W-:Y:S01]  /*1280*/  MOV R0, 0x0 ;  /* 0x0000000000007802 */ /* 0x000fe20000000f00 */
[----:B------:R-:W-:Y:S01]  /*1290*/  ULDC.64 UR4, c[0x4][0x68] ;  /* 0x01001a0000047ab9 */ /* 0x000fe20000000a00 */
[----:B------:R-:W-:Y:S01]  /*12a0*/  ULDC.64 UR6, c[0x4][0x8] ;  /* 0x0100020000067ab9 */ /* 0x000fe20000000a00 */
[----:B------:R-:W-:Y:S01]  /*12b0*/  IMAD.U32 R4, RZ, RZ, UR4 ;  /* 0x00000004ff047e24 */ /* 0x000fe2000f8e00ff */
[----:B------:R0:W1:Y:S01]  /*12c0*/  LDC.64 R14, c[0x4][R0] ;  /* 0x01000000000e7b82 */ /* 0x0000620000000a00 */
[----:B------:R-:W-:Y:S01]  /*12d0*/  IMAD.U32 R5, RZ, RZ, UR5 ;  /* 0x00000005ff057e24 */ /* 0x000fe2000f8e00ff */
[----:B------:R-:W-:Y:S01]  /*12e0*/  ULDC.64 UR4, c[0x4][0x70] ;  /* 0x01001c0000047ab9 */ /* 0x000fe20000000a00 */
[----:B------:R-:W-:Y:S02]  /*12f0*/  IMAD.U32 R10, RZ, RZ, UR6 ;  /* 0x00000006ff0a7e24 */ /* 0x000fe4000f8e00ff */
[----:B------:R-:W-:Y:S02]  /*1300*/  IMAD.U32 R6, RZ, RZ, UR4 ;  /* 0x00000004ff067e24 */ /* 0x000fe4000f8e00ff */
[----:B------:R-:W-:-:S02]  /*1310*/  IMAD.U32 R7, RZ, RZ, UR5 ;  /* 0x00000005ff077e24 */ /* 0x000fc4000f8e00ff */
[----:B------:R-:W-:Y:S02]  /*1320*/  IMAD.U32 R11, RZ, RZ, UR7 ;  /* 0x00000007ff0b7e24 */ /* 0x000fe4000f8e00ff */
[----:B------:R-:W-:Y:S02]  /*1330*/  IMAD.MOV.U32 R8, RZ, RZ, 0x1e1 ;  /* 0x000001e1ff087424 */ /* 0x000fe400078e00ff */
[----:B------:R-:W-:Y:S02]  /*1340*/  IMAD.MOV.U32 R12, RZ, RZ, 0x1 ;  /* 0x00000001ff0c7424 */ /* 0x000fe400078e00ff */
[----:B0-----:R-:W-:-:S07]  /*1350*/  IMAD.MOV.U32 R13, RZ, RZ, RZ ;  /* 0x000000ffff0d7224 */ /* 0x001fce00078e00ff */
[----:B------:R-:W-:-:S07]  /*1360*/  LEPC R20, `(.L_x_13) ;  /* 0x000000001014794e */ /* 0x000fce0000000000 */
[----:B-1---5:R-:W-:Y:S05]  /*1370*/  CALL.ABS.NOINC R14 ;  /* 0x000000000e007343 */ /* 0x022fea0003c00000 */
.L_x_13:
[----:B------:R-:W-:-:S04]  /*1380*/  LOP3.LUT R0, R18, 0x1, RZ, 0xfc, !PT ;  /* 0x0000000112007812 */ /* 0x000fc800078efcff */
[----:B------:R-:W-:-:S13]  /*1390*/  ISETP.NE.AND P0, PT, R0, 0x3, PT ;  /* 0x000000030000780c */ /* 0x000fda0003f05270 */
[----:B------:R-:W-:Y:S05]  /*13a0*/  @!P0 BRA `(.L_x_14) ;  /* 0x0000000000048947 */ /* 0x000fea0003800000 */
[----:B------:R-:W-:Y:S01]  /*13b0*/  BPT.TRAP 0x1 ;  /* 0x000000040000795c */ /* 0x000fe20000300000 */
.L_x_14:
[----:B------:R-:W0:Y:S01]  /*13c0*/  S2UR UR5, SR_CgaCtaId ;  /* 0x00000000000579c3 */ /* 0x000e220000008800 */
[----:B------:R-:W-:Y:S01]  /*13d0*/  UMOV UR4, 0x400 ;  /* 0x0000040000047882 */ /* 0x000fe20000000000 */
[----:B------:R-:W-:Y:S02]  /*13e0*/  IMAD.U32 R0, RZ, RZ, UR40 ;  /* 0x00000028ff007e24 */ /* 0x000fe4000f8e00ff */
[----:B------:R-:W-:-:S03]  /*13f0*/  IMAD.U32 R3, RZ, RZ, UR41 ;  /* 0x00000029ff037e24 */ /* 0x000fc6000f8e00ff */
[----:B------:R-:W-:Y:S01]  /*1400*/  SHF.L.U32 R0, R0, 0x1f, RZ ;  /* 0x0000001f00007819 */ /* 0x000fe200000006ff */
[----:B0-----:R-:W-:-:S06]  /*1410*/  ULEA UR4, UR5, UR4, 0x18 ;  /* 0x0000000405047291 */ /* 0x001fcc000f8ec03f */
[----:B------:R-:W-:-:S04]  /*1420*/  IMAD.U32 R6, RZ, RZ, UR4 ;  /* 0x00000004ff067e24 */ /* 0x000fc8000f8e00ff */
[----:B------:R-:W-:-:S04]  /*1430*/  IMAD R3, R3, 0x8, R6 ;  /* 0x0000000803037824 */ /* 0x000fc800078e0206 */
[----:B------:R0:W1:Y:S01]  /*1440*/  SYNCS.PHASECHK.TRANS64.TRYWAIT P1, [R3+URZ], R0 ;  /* 0x00000000030075a7 */ /* 0x000062000802017f */
[----:B------:R-:W-:Y:S05]  /*1450*/  @!P0 BRA `(.L_x_15) ;  /* 0x0000000000048947 */ /* 0x000fea0003800000 */
[----:B------:R-:W-:Y:S01]  /*1460*/  BPT.TRAP 0x1 ;  /* 0x000000040000795c */ /* 0x000fe20000300000 */
.L_x_15:
[----:B------:R-:W-:-:S05]  /*1470*/  IMAD.U32 R4, RZ, RZ, UR44 ;  /* 0x0000002cff047e24 */ /* 0x000fca000f8e00ff */
[----:B------:R-:W-:Y:S01]  /*1480*/  ISETP.GE.AND P2, PT, R4, 0x1, PT ;  /* 0x000000010400780c */ /* 0x000fe20003f46270 */
[----:B-1----:R-:W-:-:S12]  /*1490*/  @P1 BRA `(.L_x_16) ;  /* 0x0000000000081947 */ /* 0x002fd80003800000 */
[----:B------:R-:W1:Y:S02]  /*14a0*/  SYNCS.PHASECHK.TRANS64.TRYWAIT P1, [R3+URZ], R0 ;  /* 0x00000000030075a7 */ /* 0x000e64000802017f */
[----:B-1----:R-:W-:Y:S05]  /*14b0*/  @!P1 BRA `(.L_x_17) ;  /* 0x0000005400689947 */ /* 0x002fea0003800000 */
.L_x_16:
[----:B------:R-:W-:Y:S05]  /*14c0*/  WARPSYNC.ALL ;  /* 0x0000000000007948 */ /* 0x000fea0003800000 */
[----:B------:R-:W-:Y:S01]  /*14d0*/  R2UR UR4, R6 ;  /* 0x00000000060472ca */ /* 0x000fe200000e0000 */
[----:B------:R-:W-:Y:S01]  /*14e0*/  WARPGROUP.ARRIVE ;  /* 0x00000000000079c5 */ /* 0x000fe20000000000 */
[----:B------:R-:W-:Y:S01]  /*14f0*/  UMOV UR5, 0xc0000010 ;  /* 0xc000001000057882 */ /* 0x000fe20000000000 */
[----:B------:R-:W-:-:S10]  /*1500*/  UMOV UR7, 0xc0000010 ;  /* 0xc000001000077882 */ /* 0x000fd40000000000 */
[----:B------:R-:W-:-:S04]  /*1510*/  UIADD3 UR4, UR4, 0x5100, URZ ;  /* 0x0000510004047890 */ /* 0x000fc8000fffe03f */
[----:B------:R-:W-:-:S04]  /*1520*/  USHF.R.U32.HI UR4, URZ, 0x4, UR4 ;  /* 0x000000043f047899 */ /* 0x000fc80008011604 */
[----:B------:R-:W-:-:S04]  /*1530*/  ULOP3.LUT UR4, UR4, 0x3fff, URZ, 0xc0, !UPT ;  /* 0x00003fff04047892 */ /* 0x000fc8000f8ec03f */
[----:B------:R-:W-:Y:S02]  /*1540*/  ULOP3.LUT UR9, UR4, 0x10000, URZ, 0xfc, !UPT ;  /* 0x0001000004097892 */ /* 0x000fe4000f8efc3f */
[----:B------:R-:W-:Y:S02]  /*1550*/  ULEA UR4, UR41, UR45, 0x8 ;  /* 0x0000002d29047291 */ /* 0x000fe4000f8e403f */
[----:B------:R-:W-:-:S09]  /*1560*/  ULEA UR6, UR41, UR9, 0x8 ;  /* 0x0000000929067291 */ /* 0x000fd2000f8e403f */
[----:B------:R-:W-:Y:S03]  /*1570*/  IGMMA.64x128x32.S8.S8 R24, gdesc[UR4], RZ, !UPT, gsb0 ;  /* 0x03600000041879f1 */ /* 0x000fe6000c0410ff */
[----:B------:R-:W-:Y:S02]  /*1580*/  WARPGROUP.DEPBAR.LE gsb0, 0x0 ;  /* 0x00008000000079c5 */ /* 0x000fe40000010000 */
[----:B------:R-:W-:Y:S05]  /*1590*/  @!P2 BRA `(.L_x_18) ;  /* 0x0000000000c8a947 */ /* 0x000fea0003800000 */
[----:B------:R-:W-:Y:S01]  /*15a0*/  UIADD3 UR4, UR41, 0x1, URZ ;  /* 0x0000000129047890 */ /* 0x000fe2000fffe03f */
[----:B01----:R-:W-:Y:S02]  /*15b0*/  IMAD.U32 R0, RZ, RZ, UR44 ;  /* 0x0000002cff007e24 */ /* 0x003fe4000f8e00ff */
[----:B------:R-:W-:Y:S01]  /*15c0*/  IMAD.U32 R3, RZ, RZ, UR41 ;  /* 0x00000029ff037e24 */ /* 0x000fe2000f8e00ff */
[----:B------:R-:W-:-:S04]  /*15d0*/  UISETP.NE.AND UP0, UPT, UR4, 0x5, UPT ;  /* 0x000000050400788c */ /* 0x000fc8000bf05270 */
[----:B------:R-:W-:Y:S02]  /*15e0*/  USEL UR5, URZ, 0x1, UP0 ;  /* 0x000000013f057887 */ /* 0x000fe40008000000 */
[----:B------:R-:W-:Y:S02]  /*15f0*/  USEL UR8, UR4, URZ, UP0 ;  /* 0x0000003f04087287 */ /* 0x000fe40008000000 */
[----:B------:R-:W-:-:S06]  /*1600*/  ULOP3.LUT UR5, UR40, UR5, URZ, 0x3c, !UPT ;  /* 0x0000000528057292 */ /* 0x000fcc000f8e3c3f */
[----:B------:R-:W-:-:S07]  /*1610*/  IMAD.U32 R7, RZ, RZ, UR5 ;  /* 0x00000005ff077e24 */ /* 0x000fce000f8e00ff */
.L_x_25:
[----:B0-----:R-:W-:Y:S05]  /*1620*/  @!P0 BRA `(.L_x_19) ;  /* 0x0000000000048947 */ /* 0x001fea0003800000 */
[----:B------:R-:W-:Y:S01]  /*1630*/  BPT.TRAP 0x1 ;  /* 0x000000040000795c */ /* 0x000fe20000300000 */
.L_x_19:
[----:B------:R-:W0:Y:S01]  /*1640*/  S2UR UR5, SR_CgaCtaId ;  /* 0x00000000000579c3 */ /* 0x000e220000008800 */
[----:B------:R-:W-:Y:S01]  /*1650*/  UMOV UR4, 0x400 ;  /* 0x0000040000047882 */ /* 0x000fe20000000000 */
[----:B------:R-:W-:Y:S01]  /*1660*/  IMAD.U32 R5, RZ, RZ, UR8 ;  /* 0x00000008ff057e24 */ /* 0x000fe2000f8e00ff */
[----:B------:R-:W-:Y:S01]  /*1670*/  SHF.L.U32 R4, R7, 0x1f, RZ ;  /* 0x0000001f07047819 */ /* 0x000fe200000006ff */
[----:B0-----:R-:W-:-:S06]  /*1680*/  ULEA UR4, UR5, UR4, 0x18 ;  /* 0x0000000405047291 */ /* 0x001fcc000f8ec03f */
[----:B------:R-:W-:-:S04]  /*1690*/  IMAD.U32 R6, RZ, RZ, UR4 ;  /* 0x00000004ff067e24 */ /* 0x000fc8000f8e00ff */
[----:B------:R-:W-:-:S04]  /*16a0*/  IMAD R5, R5, 0x8, R6 ;  /* 0x0000000805057824 */ /* 0x000fc800078e0206 */
[----:B------:R0:W1:Y:S01]  /*16b0*/  SYNCS.PHASECHK.TRANS64.TRYWAIT P1, [R5+URZ], R4 ;  /* 0x00000004050075a7 */ /* 0x000062000802017f */
[----:B------:R-:W-:Y:S05]  /*16c0*/  @!P0 BRA `(.L_x_20) ;  /* 0x0000000000048947 */ /* 0x000fea0003800000 */
[----:B------:R-:W-:Y:S01]  /*16d0*/  BPT.TRAP 0x1 ;  /* 0x000000040000795c */ /* 0x000fe20000300000 */
.L_x_20:
[----:B-1----:R-:W-:Y:S05]  /*16e0*/  @P1 BRA `(.L_x_21) ;  /* 0x0000000000081947 */ /* 0x002fea0003800000 */
[----:B------:R-:W1:Y:S02]  /*16f0*/  SYNCS.PHASECHK.TRANS64.TRYWAIT P1, [R5+URZ], R4 ;  /* 0x00000004050075a7 */ /* 0x000e64000802017f */
[----:B-1----:R-:W-:Y:S05]  /*1700*/  @!P1 BRA `(.L_x_22) ;  /* 0x0000005000e89947 */ /* 0x002fea0003800000 */
.L_x_21:
[----:B------:R-:W-:Y:S01]  /*1710*/  ULEA UR4, UR8, UR45, 0x8 ;  /* 0x0000002d08047291 */ /* 0x000fe2000f8e403f */
[----:B------:R-:W-:Y:S01]  /*1720*/  WARPGROUP.ARRIVE ;  /* 0x00000000000079c5 */ /* 0x000fe20000000000 */
[----:B------:R-:W-:Y:S01]  /*1730*/  ULEA UR6, UR8, UR9, 0x8 ;  /* 0x0000000908067291 */ /* 0x000fe2000f8e403f */
[----:B------:R-:W-:Y:S01]  /*1740*/  UMOV UR5, 0xc0000010 ;  /* 0xc000001000057882 */ /* 0x000fe20000000000 */
[----:B------:R-:W-:-:S07]  /*1750*/  UMOV UR7, 0xc0000010 ;  /* 0xc000001000077882 */ /* 0x000fce0000000000 */
[----:B------:R-:W-:Y:S03]  /*1760*/  IGMMA.64x128x32.S8.S8 R24, gdesc[UR4], R24, gsb0 ;  /* 0x03600000041879f1 */ /* 0x000fe60008041018 */
[----:B------:R-:W-:Y:S02]  /*1770*/  WARPGROUP.DEPBAR.LE gsb0, 0x0 ;  /* 0x00008000000079c5 */ /* 0x000fe40000010000 */
[----:B------:R-:W-:Y:S05]  /*1780*/  @!P0 BRA `(.L_x_23) ;  /* 0x0000000000048947 */ /* 0x000fea0003800000 */
[----:B------:R-:W-:Y:S01]  /*1790*/  BPT.TRAP 0x1 ;  /* 0x000000040000795c */ /* 0x000fe20000300000 */
.L_x_23:
[----:B01----:R-:W-:Y:S01]  /*17a0*/  IMAD R4, R3, 0x8, R6 ;  /* 0x0000000803047824 */ /* 0x003fe200078e0206 */
[----:B------:R-:W-:-:S03]  /*17b0*/  ISETP.GT.U32.AND P1, PT, R18, 0x1, PT ;  /* 0x000000011200780c */ /* 0x000fc60003f24070 */
[----:B------:R-:W-:-:S05]  /*17c0*/  VIADD R4, R4, 0x28 ;  /* 0x0000002804047836 */ /* 0x000fca0000000000 */
[----:B------:R-:W-:-:S04]  /*17d0*/  PRMT R4, RZ, 0x654, R4 ;  /* 0x00000654ff047816 */ /* 0x000fc80000000004 */
[----:B------:R0:W-:Y:S01]  /*17e0*/  SYNCS.ARRIVE.TRANS64.RED.A1T0 RZ, [R4+URZ], RZ ;  /* 0x000000ff04ff79a7 */ /* 0x0001e2000810043f */
[----:B------:R-:W-:Y:S05]  /*17f0*/  @P1 BRA `(.L_x_24) ;  /* 0x0000000000041947 */ /* 0x000fea0003800000 */
[----:B------:R-:W-:Y:S01]  /*1800*/  BPT.TRAP 0x1 ;  /* 0x000000040000795c */ /* 0x000fe20000300000 */
.L_x_24:
[----:B------:R-:W-:Y:S01]  /*1810*/  UIADD3 UR8, UR8, 0x1, URZ ;  /* 0x0000000108087890 */ /* 0x000fe2000fffe03f */
[C---:B------:R-:W-:Y:S01]  /*1820*/  ISETP.GT.AND P2, PT, R0.reuse, 0x1, PT ;  /* 0x000000010000780c */ /* 0x040fe20003f44270 */
[----:B------:R-:W-:Y:S02]  /*1830*/  VIADD R3, R3, 0x1 ;  /* 0x0000000103037836 */ /* 0x000fe40000000000 */
[----:B------:R-:W-:Y:S01]  /*1840*/  UISETP.NE.AND UP0, UPT, UR8, 0x5, UPT ;  /* 0x000000050800788c */ /* 0x000fe2000bf05270 */
[----:B------:R-:W-:Y:S02]  /*1850*/  VIADD R0, R0, 0xffffffff ;  /* 0xffffffff00007836 */ /* 0x000fe40000000000 */
[C---:B------:R-:W-:Y:S01]  /*1860*/  ISETP.NE.AND P1, PT, R3.reuse, 0x5, PT ;  /* 0x000000050300780c */ /* 0x040fe20003f25270 */
[----:B------:R-:W-:Y:S02]  /*1870*/  USEL UR4, URZ, 0x1, UP0 ;  /* 0x000000013f047887 */ /* 0x000fe40008000000 */
[----:B------:R-:W-:Y:S01]  /*1880*/  USEL UR8, UR8, URZ, UP0 ;  /* 0x0000003f08087287 */ /* 0x000fe20008000000 */
[----:B------:R-:W-:-:S03]  /*1890*/  SEL R3, R3, RZ, P1 ;  /* 0x000000ff03037207 */ /* 0x000fc60000800000 */
[----:B------:R-:W-:Y:S01]  /*18a0*/  LOP3.LUT R7, R7, UR4, RZ, 0x3c, !PT ;  /* 0x0000000407077c12 */ /* 0x000fe2000f8e3cff */
[----:B------:R-:W-:Y:S07]  /*18b0*/  @P2 BRA `(.L_x_25) ;  /* 0xfffffffc00582947 */ /* 0x000fee000383ffff */
.L_x_18:
[----:B01----:R-:W0:Y:S02]  /*18c0*/  LDC R0, c[0x0][0x28c] ;  /* 0x0000a300ff007b82 */ /* 0x003e240000000800 */
[----:B0-----:R-:W-:-:S13]  /*18d0*/  ISETP.GE.AND P1, PT, R0, 0x1, PT ;  /* 0x000000010000780c */ /* 0x001fda0003f26270 */
[----:B------:R-:W-:Y:S05]  /*18e0*/  @!P1 BRA `(.L_x_26) ;  /* 0x0000000000389947 */ /* 0x000fea0003800000 */
[----:B------:R-:W-:Y:S05]  /*18f0*/  @!P0 BRA `(.L_x_27) ;  /* 0x0000000000048947 */ /* 0x000fea0003800000 */
[----:B------:R-:W-:Y:S01]  /*1900*/  BPT.TRAP 0x1 ;  /* 0x000000040000795c */ /* 0x000fe20000300000 */
.L_x_27:
[----:B------:R-:W-:Y:S01]  /*1910*/  UIADD3 UR6, UR44, UR41, URZ ;  /* 0x000000292c067290 */ /* 0x000fe2000fffe03f */
[----:B------:R-:W-:-:S03]  /*1920*/  ISETP.GT.U32.AND P0, PT, R18, 0x1, PT ;  /* 0x000000011200780c */ /* 0x000fc60003f04070 */
[----:B------:R-:W-:-:S04]  /*1930*/  UIMAD.WIDE.U32 UR4, UR6, -0x33333333, URZ ;  /* 0xcccccccd060478a5 */ /* 0x000fc8000f8e003f */
[----:B------:R-:W-:-:S04]  /*1940*/  USHF.R.U32.HI UR4, URZ, 0x2, UR5 ;  /* 0x000000023f047899 */ /* 0x000fc80008011605 */
[----:B------:R-:W-:-:S06]  /*1950*/  UIMAD UR6, UR4, -0x5, UR6 ;  /* 0xfffffffb040678a4 */ /* 0x000fcc000f8e0206 */
[----:B------:R-:W-:-:S04]  /*1960*/  IMAD.U32 R3, RZ, RZ, UR6 ;  /* 0x00000006ff037e24 */ /* 0x000fc8000f8e00ff */
[----:B------:R-:W-:-:S04]  /*1970*/  IMAD R0, R3, 0x8, R6 ;  /* 0x0000000803007824 */ /* 0x000fc800078e0206 */
[----:B------:R-:W-:-:S05]  /*1980*/  VIADD R0, R0, 0x28 ;  /* 0x0000002800007836 */ /* 0x000fca0000000000 */
[----:B------:R-:W-:-:S04]  /*1990*/  PRMT R0, RZ, 0x654, R0 ;  /* 0x00000654ff007816 */ /* 0x000fc80000000000 */
[----:B------:R0:W-:Y:S01]  /*19a0*/  SYNCS.ARRIVE.TRANS64.RED.A1T0 RZ, [R0+URZ], RZ ;  /* 0x000000ff00ff79a7 */ /* 0x0001e2000810043f */
[----:B------:R-:W-:Y:S05]  /*19b0*/  @P0 BRA `(.L_x_26) ;  /* 0x0000000000040947 */ /* 0x000fea0003800000 */
[----:B------:R-:W-:Y:S01]  /*19c0*/  BPT.TRAP 0x1 ;  /* 0x000000040000795c */ /* 0x000fe20000300000 */
.L_x_26:
[----:B------:R-:W-:Y:S01]  /*19d0*/  IMAD.SHL.U32 R98, R98, 0x80, RZ ;  /* 0x0000008062627824 */ /* 0x000fe200078e00ff */
[----:B------:R-:W-:Y:S01]  /*19e0*/  UIADD3 UR41, UR43, UR41, URZ ;  /* 0x000000292b297290 */ /* 0x000fe2000fffe03f */
[----:B------:R-:W-:Y:S01]  /*19f0*/  IMAD.SHL.U32 R3, R97, 0x80, RZ ;  /* 0x0000008061037824 */ /* 0x000fe200078e00ff */
[----:B------:R-:W-:Y:S01]  /*1a00*/  ULDC UR7, c[0x0][0x288] ;  /* 0x0000a20000077ab9 */ /* 0x000fe20000000800 */
[----:B------:R-:W-:Y:S01]  /*1a10*/  ULDC UR10, c[0x0][0x284] ;  /* 0x0000a100000a7ab9 */ /* 0x000fe20000000800 */
[----:B------:R-:W-:Y:S01]  /*1a20*/  UISETP.GT.U32.AND UP0, UPT, UR41, 0x4, UPT ;  /* 0x000000042900788c */ /* 0x000fe2000bf04070 */
[C---:B------:R-:W-:Y:S01]  /*1a30*/  ISETP.GE.AND P0, PT, R98.reuse, UR7, PT ;  /* 0x0000000762007c0c */ /* 0x040fe2000bf06270 */
[----:B------:R-:W-:Y:S01]  /*1a40*/  UISETP.GE.U32.AND UP1, UPT, UR43, 0x5, UPT ;  /* 0x000000052b00788c */ /* 0x000fe2000bf26070 */
[----:B------:R-:W-:Y:S01]  /*1a50*/  SHF.R.S32.HI R12, RZ, 0x1f, R96 ;  /* 0x0000001fff0c7819 */ /* 0x000fe20000011460 */
[----:B------:R-:W-:Y:S01]  /*1a60*/  UISETP.LT.U32.AND UP0, UPT, UR43, 0x5, UP0 ;  /* 0x000000052b00788c */ /* 0x000fe20008701070 */
[----:B------:R-:W-:Y:S01]  /*1a70*/  ISETP.GE.OR P0, PT, R3, UR10, P0 ;  /* 0x0000000a03007c0c */ /* 0x000fe20008706670 */
[----:B------:R-:W-:Y:S01]  /*1a80*/  ULDC.64 UR8, c[0x0][0x5d0] ;  /* 0x0001740000087ab9 */ /* 0x000fe20000000a00 */
[----:B------:R-:W-:Y:S01]  /*1a90*/  LOP3.LUT R8, R98, 0x6, R91, 0xf8, !PT ;  /* 0x0000000662087812 */ /* 0x000fe200078ef85b */
[----:B------:R-:W-:Y:S01]  /*1aa0*/  UIMAD.WIDE.U32 UR4, UR41, -0x33333333, URZ ;  /* 0xcccccccd290478a5 */ /* 0x000fe2000f8e003f */
[----:B------:R-:W-:Y:S01]  /*1ab0*/  IMAD R5, R12, UR8, RZ ;  /* 0x000000080c057c24 */ /* 0x000fe2000f8e02ff */
[----:B------:R-:W-:Y:S01]  /*1ac0*/  USEL UR6, URZ, 0x1, !UP0 ;  /* 0x000000013f067887 */ /* 0x000fe2000c000000 */
[--C-:B------:R-:W-:Y:S01]  /*1ad0*/  SHF.R.S32.HI R9, RZ, 0x1f, R8.reuse ;  /* 0x0000001fff097819 */ /* 0x100fe20000011408 */
[----:B------:R-:W-:Y:S01]  /*1ae0*/  USHF.R.U32.HI UR4, URZ, 0x2, UR5 ;  /* 0x000000023f047899 */ /* 0x000fe20008011605 */
[C---:B------:R-:W-:Y:S01]  /*1af0*/  IMAD R7, R96.reuse, UR9, R5 ;  /* 0x0000000960077c24 */ /* 0x040fe2000f8e0205 */
[----:B------:R-:W-:Y:S01]  /*1b00*/  ULOP3.LUT UR40, UR40, UR6, URZ, 0x3c, !UPT ;  /* 0x0000000628287292 */ /* 0x000fe2000f8e3c3f */
[----:B0-----:R-:W-:Y:S01]  /*1b10*/  IMAD.MOV.U32 R0, RZ, RZ, -0x1 ;  /* 0xffffffffff007424 */ /* 0x001fe200078e00ff */
[----:B------:R-:W-:Y:S01]  /*1b20*/  UIMAD UR41, UR4, -0x5, UR41 ;  /* 0xfffffffb042978a4 */ /* 0x000fe2000f8e0229 */
[----:B------:R-:W-:Y:S01]  /*1b30*/  IMAD.WIDE.U32 R4, R96, UR8, R8 ;  /* 0x0000000860047c25 */ /* 0x000fe2000f8e0008 */
[----:B------:R-:W-:-:S03]  /*1b40*/  @UP1 ULOP3.LUT UR40, UR40, 0x1, UR4, 0x78, !UPT ;  /* 0x0000000128281892 */ /* 0x000fc6000f8e7804 */
[----:B------:R-:W-:Y:S01]  /*1b50*/  IMAD.IADD R5, R5, 0x1, R7 ;  /* 0x0000000105057824 */ /* 0x000fe200078e0207 */
[----:B------:R-:W-:Y:S08]  /*1b60*/  @P0 BRA `(.L_x_28) ;  /* 0x0000003000ac0947 */ /* 0x000ff00003800000 */
[----:B------:R-:W0:Y:S01]  /*1b70*/  LDC.64 R10, c[0x0][0x5c8] ;  /* 0x00017200ff0a7b82 */ /* 0x000e220000000a00 */
[----:B------:R-:W-:Y:S01]  /*1b80*/  IMAD.WIDE R14, R97, 0x80, R22 ;  /* 0x00000080610e7825 */ /* 0x000fe200078e0216 */
[----:B------:R-:W-:Y:S01]  /*1b90*/  ULDC.64 UR4, c[0x0][0x5c0] ;  /* 0x0001700000047ab9 */ /* 0x000fe20000000a00 */
[----:B------:R-:W-:Y:S02]  /*1ba0*/  BSSY B0, `(.L_x_28) ;  /* 0x0000327000007945 */ /* 0x000fe40003800000 */
[----:B------:R-:W-:Y:S02]  /*1bb0*/  IMAD.IADD R102, R94, 0x1, -R3 ;  /* 0x000000015e667824 */ /* 0x000fe400078e0a03 */
[----:B------:R-:W-:Y:S02]  /*1bc0*/  IMAD.IADD R3, R89, 0x1, -R98 ;  /* 0x0000000159037824 */ /* 0x000fe400078e0a62 */
[-C--:B0-----:R-:W-:Y:S02]  /*1bd0*/  IMAD R6, R15, R10.reuse, RZ ;  /* 0x0000000a0f067224 */ /* 0x081fe400078e02ff */
[----:B------:R-:W-:-:S04]  /*1be0*/  IMAD.WIDE.U32 R4, R14, R10, R4 ;  /* 0x0000000a0e047225 */ /* 0x000fc800078e0004 */
[----:B------:R-:W-:Y:S01]  /*1bf0*/  IMAD R7, R14, R11, R6 ;  /* 0x0000000b0e077224 */ /* 0x000fe200078e0206 */
[----:B------:R-:W-:-:S03]  /*1c00*/  IADD3 R4, P0, R4, UR4, RZ ;  /* 0x0000000404047c10 */ /* 0x000fc6000ff1e0ff */
[----:B------:R-:W-:Y:S01]  /*1c10*/  IMAD.IADD R7, R5, 0x1, R7 ;  /* 0x0000000105077824 */ /* 0x000fe200078e0207 */
[----:B------:R-:W-:-:S04]  /*1c20*/  LEA R6, P1, R10, R4, 0x3 ;  /* 0x000000040a067211 */ /* 0x000fc800078218ff */
[----:B------:R-:W-:Y:S02]  /*1c30*/  IADD3.X R5, R7, UR5, RZ, P0, !PT ;  /* 0x0000000507057c10 */ /* 0x000fe400087fe4ff */
[----:B-----5:R-:W-:Y:S02]  /*1c40*/  ISETP.NE.AND P0, PT, R88, RZ, PT ;  /* 0x000000ff5800720c */ /* 0x020fe40003f05270 */
[----:B------:R-:W-:-:S11]  /*1c50*/  LEA.HI.X R7, R10, R5, R11, 0x3, P1 ;  /* 0x000000050a077211 */ /* 0x000fd600008f1c0b */
[----:B------:R-:W-:Y:S05]  /*1c60*/  @!P0 BRA `(.L_x_29) ;  /* 0x0000002400608947 */ /* 0x000fea0003800000 */
[----:B------:R-:W0:Y:S01]  /*1c70*/  LDC.64 R98, c[0x0][0x5b0] ;  /* 0x00016c00ff627b82 */ /* 0x000e220000000a00 */
[----:B------:R-:W-:Y:S01]  /*1c80*/  ULDC.64 UR4, c[0x0][0x5b8] ;  /* 0x00016e0000047ab9 */ /* 0x000fe20000000a00 */
[----:B------:R-:W-:Y:S01]  /*1c90*/  ISETP.GE.AND P1, PT, R102, 0x1, PT ;  /* 0x000000016600780c */ /* 0x000fe20003f26270 */
[----:B------:R-:W-:Y:S01]  /*1ca0*/  IMAD R11, R12, UR4, RZ ;  /* 0x000000040c0b7c24 */ /* 0x000fe2000f8e02ff */
[----:B------:R-:W-:Y:S01]  /*1cb0*/  BSSY B1, `(.L_x_30) ;  /* 0x000000e000017945 */ /* 0x000fe20003800000 */
[C---:B------:R-:W-:Y:S01]  /*1cc0*/  IMAD.WIDE.U32 R20, R96.reuse, UR4, R8 ;  /* 0x0000000460147c25 */ /* 0x040fe2000f8e0008 */
[----:B------:R-:W-:Y:S02]  /*1cd0*/  ISETP.LT.OR P5, PT, R3, 0x1, !P1 ;  /* 0x000000010300780c */ /* 0x000fe40004fa1670 */
[----:B------:R-:W1:Y:S01]  /*1ce0*/  LDC.64 R100, c[0x0][0x5a8] ;  /* 0x00016a00ff647b82 */ /* 0x000e620000000a00 */
[----:B------:R-:W-:Y:S02]  /*1cf0*/  IMAD R11, R96, UR5, R11 ;  /* 0x00000005600b7c24 */ /* 0x000fe4000f8e020b */
[----:B------:R-:W-:-:S02]  /*1d00*/  IMAD.MOV.U32 R12, RZ, RZ, R20 ;  /* 0x000000ffff0c7224 */ /* 0x000fc400078e0014 */
[----:B------:R-:W-:Y:S02]  /*1d10*/  IMAD.IADD R13, R21, 0x1, R11 ;  /* 0x00000001150d7824 */ /* 0x000fe400078e020b */
[-C--:B0-----:R-:W-:Y:S02]  /*1d20*/  IMAD R10, R15, R98.reuse, RZ ;  /* 0x000000620f0a7224 */ /* 0x081fe400078e02ff */
[----:B------:R-:W-:-:S04]  /*1d30*/  IMAD.WIDE.U32 R8, R14, R98, R12 ;  /* 0x000000620e087225 */ /* 0x000fc800078e000c */
[----:B------:R-:W-:Y:S01]  /*1d40*/  IMAD R97, R14, R99, R10 ;  /* 0x000000630e617224 */ /* 0x000fe200078e020a */
[----:B-1----:R-:W-:-:S04]  /*1d50*/  IADD3 R8, P0, R8, R100, RZ ;  /* 0x0000006408087210 */ /* 0x002fc80007f1e0ff */
[----:B------:R-:W-:Y:S01]  /*1d60*/  IADD3.X R9, R101, R9, R97, P0, !PT ;  /* 0x0000000965097210 */ /* 0x000fe200007fe461 */
[----:B------:R-:W-:Y:S08]  /*1d70*/  @P5 BRA `(.L_x_31) ;  /* 0x0000000000045947 */ /* 0x000ff00003800000 */
[----:B------:R0:W5:Y:S02]  /*1d80*/  LDG.E.U8 R95, desc[UR38][R8.64] ;  /* 0x00000026085f7981 */ /* 0x000164000c1e1100 */
.L_x_31:
[----:B------:R-:W-:Y:S05]  /*1d90*/  BSYNC B1 ;  /* 0x0000000000017941 */ /* 0x000fea0003800000 */
.L_x_30:
[----:B-----5:R-:W-:Y:S01]  /*1da0*/  LOP3.LUT R15, R95, 0xffff, RZ, 0xc0, !PT ;  /* 0x0000ffff5f0f7812 */ /* 0x020fe200078ec0ff */
[C---:B------:R-:W-:Y:S01]  /*1db0*/  IMAD.SHL.U32 R10, R98.reuse, 0x8, RZ ;  /* 0x00000008620a7824 */ /* 0x040fe200078e00ff */
[----:B------:R-:W-:Y:S01]  /*1dc0*/  SHF.L.U64.HI R11, R98, 0x3, R99 ;  /* 0x00000003620b7819 */ /* 0x000fe20000010263 */
[----:B------:R-:W-:Y:S01]  /*1dd0*/  BSSY B1, `(.L_x_32) ;  /* 0x000000e000017945 */ /* 0x000fe20003800000 */
[----:B------:R-:W-:Y:S02]  /*1de0*/  PRMT R15, R15, 0x8880, RZ ;  /* 0x000088800f0f7816 */ /* 0x000fe400000000ff */
[----:B------:R-:W-:Y:S01]  /*1df0*/  ISETP.LT.OR P2, PT, R3, 0x2, !P1 ;  /* 0x000000020300780c */ /* 0x000fe20004f41670 */
[----:B------:R-:W-:Y:S01]  /*1e00*/  IMAD.WIDE.U32 R10, R14, R98, R10 ;  /* 0x000000620e0a7225 */ /* 0x000fe200078e000a */
[----:B------:R-:W-:-:S03]  /*1e10*/  ISETP.GE.AND P0, PT, R102, 0x9, PT ;  /* 0x000000096600780c */ /* 0x000fc60003f06270 */
[----:B------:R-:W-:Y:S01]  /*1e20*/  IMAD R14, R15, R88, RZ ;  /* 0x000000580f0e7224 */ /* 0x000fe200078e02ff */
[----:B------:R-:W-:Y:S01]  /*1e30*/  IADD3 R10, P3, P4, R20, R100, R10 ;  /* 0x00000064140a7210 */ /* 0x000fe20007c7e00a */
[----:B------:R-:W-:Y:S02]  /*1e40*/  IMAD.IADD R20, R97, 0x1, R11 ;  /* 0x0000000161147824 */ /* 0x000fe400078e020b */
[----:B------:R-:W-:-:S05]  /*1e50*/  @!P5 IMAD R15, R24, R19, R14 ;  /* 0x00000013180fd224 */ /* 0x000fca00078e020e */
[----:B------:R1:W-:Y:S01]  /*1e60*/  @!P5 STG.E.U8 desc[UR38][R4.64], R15 ;  /* 0x0000000f0400d986 */ /* 0x0003e2000c101126 */
[----:B------:R-:W-:Y:S05]  /*1e70*/  @P2 BRA `(.L_x_33) ;  /* 0x00000000000c2947 */ /* 0x000fea0003800000 */
[----:B------:R-:W1:Y:S02]  /*1e80*/  LDG.E.U8 R95, desc[UR38][R8.64+0x1] ;  /* 0x00000126085f7981 */ /* 0x000e64000c1e1100 */
[----:B-1----:R-:W-:-:S05]  /*1e90*/  PRMT R15, R95, 0x8880, RZ ;  /* 0x000088805f0f7816 */ /* 0x002fca00000000ff */
[----:B------:R-:W-:-:S07]  /*1ea0*/  IMAD R14, R15, R88, RZ ;  /* 0x000000580f0e7224 */ /* 0x000fce00078e02ff */
.L_x_33:
[----:B------:R-:W-:Y:S05]  /*1eb0*/  BSYNC B1 ;  /* 0x0000000000017941 */ /* 0x000fea0003800000 */
.L_x_32:
[----:B------:R-:W-:Y:S01]  /*1ec0*/  ISETP.LT.OR P5, PT, R3, 0x1, !P0 ;  /* 0x000000010300780c */ /* 0x000fe200047a1670 */
[----:B------:R-:W-:Y:S01]  /*1ed0*/  @!P2 IMAD R25, R25, R19, R14 ;  /* 0x000000131919a224 */ /* 0x000fe200078e020e */
[----:B------:R-:W-:Y:S01]  /*1ee0*/  BSSY B1, `(.L_x_34) ;  /* 0x000000a000017945 */ /* 0x000fe20003800000 */
[----:B------:R-:W-:Y:S02]  /*1ef0*/  IADD3.X R11, R13, R101, R20, P3, P4 ;  /* 0x000000650d0b7210 */ /* 0x000fe40001fe8414 */
[C---:B------:R-:W-:Y:S01]  /*1f00*/  ISETP.LT.OR P3, PT, R3.reuse, 0x2, !P0 ;  /* 0x000000020300780c */ /* 0x040fe20004761670 */
[----:B------:R2:W-:Y:S01]  /*1f10*/  @!P2 STG.E.U8 desc[UR38][R4.64+0x1], R25 ;  /* 0x000001190400a986 */ /* 0x0005e2000c101126 */
[C---:B------:R-:W-:Y:S02]  /*1f20*/  ISETP.LT.OR P4, PT, R3.reuse, 0x9, !P1 ;  /* 0x000000090300780c */ /* 0x040fe40004f81670 */
[----:B------:R-:W-:-:S04]  /*1f30*/  ISETP.LT.OR P2, PT, R3, 0xa, !P1 ;  /* 0x0000000a0300780c */ /* 0x000fc80004f41670 */
[----:B------:R-:W-:Y:S09]  /*1f40*/  @P5 BRA `(.L_x_35) ;  /* 0x00000000000c5947 */ /* 0x000ff20003800000 */
[----:B------:R-:W3:Y:S02]  /*1f50*/  LDG.E.U8 R95, desc[UR38][R10.64] ;  /* 0x000000260a5f7981 */ /* 0x000ee4000c1e1100 */
[----:B---3--:R-:W-:-:S05]  /*1f60*/  PRMT R13, R95, 0x8880, RZ ;  /* 0x000088805f0d7816 */ /* 0x008fca00000000ff */
[----:B------:R-:W-:-:S07]  /*1f70*/  IMAD R14, R13, R88, RZ ;  /* 0x000000580d0e7224 */ /* 0x000fce00078e02ff */
.L_x_35:
[----:B------:R-:W-:Y:S05]  /*1f80*/  BSYNC B1 ;  /* 0x0000000000017941 */ /* 0x000fea0003800000 */
.L_x_34:
[----:B------:R-:W-:Y:S01]  /*1f90*/  @!P5 IMAD R13, R26, R19, R14 ;  /* 0x000000131a0dd224 */ /* 0x000fe200078e020e */
[----:B------:R-:W-:Y:S04]  /*1fa0*/  BSSY B1, `(.L_x_36) ;  /* 0x0000006000017945 */ /* 0x000fe80003800000 */
[----:B------:R3:W-:Y:S01]  /*1fb0*/  @!P5 STG.E.U8 desc[UR38][R6.64], R13 ;  /* 0x0000000d0600d986 */ /* 0x0007e2000c101126 */
[----:B------:R-:W-:Y:S05]  /*1fc0*/  @P3 BRA `(.L_x_37) ;  /* 0x00000000000c3947 */ /* 0x000fea0003800000 */
[----:B------:R-:W3:Y:S02]  /*1fd0*/  LDG.E.U8 R95, desc[UR38][R10.64+0x1] ;  /* 0x000001260a5f7981 */ /* 0x000ee4000c1e1100 */
[----:B---3--:R-:W-:-:S05]  /*1fe0*/  PRMT R13, R95, 0x8880, RZ ;  /* 0x000088805f0d7816 */ /* 0x008fca00000000ff */
[----:B------:R-:W-:-:S07]  /*1ff0*/  IMAD R14, R13, R88, RZ ;  /* 0x000000580d0e7224 */ /* 0x000fce00078e02ff */
.L_x_37:
[----:B------:R-:W-:Y:S05]  /*2000*/  BSYNC B1 ;  /* 0x0000000000017941 */ /* 0x000fea0003800000 */
.L_x_36:
[----:B------:R-:W-:Y:S01]  /*2010*/  @!P3 IMAD R27, R27, R19, R14 ;  /* 0x000000131b1bb224 */ /* 0x000fe200078e020e */
[----:B------:R-:W-:Y:S04]  /*2020*/  BSSY B1, `(.L_x_38) ;  /* 0x0000006000017945 */ /* 0x000fe80003800000 */
[----:B------:R4:W-:Y:S01]  /*2030*/  @!P3 STG.E.U8 desc[UR38][R6.64+0x1], R27 ;  /* 0x0000011b0600b986 */ /* 0x0009e2000c101126 */
[----:B------:R-:W-:Y:S05]  /*2040*/  @P4 BRA `(.L_x_39) ;  /* 0x00000000000c4947 */ /* 0x000fea0003800000 */
[----:B------:R-:W3:Y:S02]  /*2050*/  LDG.E.U8 R95, desc[UR38][R8.64+0x8] ;  /* 0x00000826085f7981 */ /* 0x000ee4000c1e1100 */
[----:B---3--:R-:W-:-:S05]  /*2060*/  PRMT R13, R95, 0x8880, RZ ;  /* 0x000088805f0d7816 */ /* 0x008fca00000000ff */
[----:B------:R-:W-:-:S07]  /*2070*/  IMAD R14, R13, R88, RZ ;  /* 0x000000580d0e7224 */ /* 0x000fce00078e02ff */
.L_x_39:
[----:B------:R-:W-:Y:S05]  /*2080*/  BSYNC B1 ;  /* 0x0000000000017941 */ /* 0x000fea0003800000 */
.L_x_38:
[----:B---3--:R-:W-:Y:S01]  /*2090*/  @!P4 IMAD R13, R28, R19, R14 ;  /* 0x000000131c0dc224 */ /* 0x008fe200078e020e */
[----:B------:R-:W-:Y:S04]  /*20a0*/  BSSY B1, `(.L_x_40) ;  /* 0x0000006000017945 */ /* 0x000fe80003800000 */
[----:B------:R3:W-:Y:S01]  /*20b0*/  @!P4 STG.E.U8 desc[UR38][R4.64+0x8], R13 ;  /* 0x0000080d0400c986 */ /* 0x0007e2000c101126 */
[----:B------:R-:W-:Y:S05]  /*20c0*/  @P2 BRA `(.L_x_41) ;  /* 0x00000000000c2947 */ /* 0x000fea0003800000 */
[----:B------:R-:W3:Y:S02]  /*20d0*/  LDG.E.U8 R95, desc[UR38][R8.64+0x9] ;  /* 0x00000926085f7981 */ /* 0x000ee4000c1e1100 */
[----:B---3--:R-:W-:-:S05]  /*20e0*/  PRMT R13, R95, 0x8880, RZ ;  /* 0x000088805f0d7816 */ /* 0x008fca00000000ff */
[----:B------:R-:W-:-:S07]  /*20f0*/  IMAD R14, R13, R88, RZ ;  /* 0x000000580d0e7224 */ /* 0x000fce00078e02ff */
.L_x_41:
[----:B------:R-:W-:Y:S05]  /*2100*/  BSYNC B1 ;  /* 0x0000000000017941 */ /* 0x000fea0003800000 */
.L_x_40:
[----:B------:R-:W-:Y:S01]  /*2110*/  ISETP.LT.OR P4, PT, R3, 0x9, !P0 ;  /* 0x000000090300780c */ /* 0x000fe20004781670 */
[----:B------:R-:W-:Y:S01]  /*2120*/  @!P2 IMAD R29, R29, R19, R14 ;  /* 0x000000131d1da224 */ /* 0x000fe200078e020e */
[----:B------:R-:W-:Y:S01]  /*2130*/  BSSY B1, `(.L_x_42) ;  /* 0x0000009000017945 */ /* 0x000fe20003800000 */
[C---:B------:R-:W-:Y:S02]  /*2140*/  ISETP.LT.OR P3, PT, R3.reuse, 0xa, !P0 ;  /* 0x0000000a0300780c */ /* 0x040fe40004761670 */
[C---:B------:R-:W-:Y:S01]  /*2150*/  ISETP.LT.OR P5, PT, R3.reuse, 0x11, !P1 ;  /* 0x000000110300780c */ /* 0x040fe20004fa1670 */
[----:B------:R0:W-:Y:S01]  /*2160*/  @!P2 STG.E.U8 desc[UR38][R4.64+0x9], R29 ;  /* 0x0000091d0400a986 */ /* 0x0001e2000c101126 */
[----:B------:R-:W-:-:S06]  /*2170*/  ISETP.LT.OR P2, PT, R3, 0x12, !P1 ;  /* 0x000000120300780c */ /* 0x000fcc0004f41670 */
[----:B------:R-:W-:Y:S07]  /*2180*/  @P4 BRA `(.L_x_43) ;  /* 0x00000000000c4947 */ /* 0x000fee0003800000 */
[----:B------:R-:W3:Y:S02]  /*2190*/  LDG.E.U8 R95, desc[UR38][R10.64+0x8] ;  /* 0x000008260a5f7981 */ /* 0x000ee4000c1e1100 */
[----:B---3--:R-:W-:-:S05]  /*21a0*/  PRMT R13, R95, 0x8880, RZ ;  /* 0x000088805f0d7816 */ /* 0x008fca00000000ff */
[----:B------:R-:W-:-:S07]  /*21b0*/  IMAD R14, R13, R88, RZ ;  /* 0x000000580d0e7224 */ /* 0x000fce00078e02ff */
.L_x_43:
[----:B------:R-:W-:Y:S05]  /*21c0*/  BSYNC B1 ;  /* 0x0000000000017941 */ /* 0x000fea0003800000 */
.L_x_42:
[----:B---3--:R-:W-:Y:S01]  /*21d0*/  @!P4 IMAD R13, R30, R19, R14 ;  /* 0x000000131e0dc224 */ /* 0x008fe200078e020e */
[----:B------:R-:W-:Y:S04]  /*21e0*/  BSSY B1, `(.L_x_44) ;  /* 0x0000006000017945 */ /* 0x000fe80003800000 */
[----:B------:R3:W-:Y:S01]  /*21f0*/  @!P4 STG.E.U8 desc[UR38][R6.64+0x8], R13 ;  /* 0x0000080d0600c986 */ /* 0x0007e2000c101126 */
[----:B------:R-:W-:Y:S05]  /*2200*/  @P3 BRA `(.L_x_45) ;  /* 0x00000000000c3947 */ /* 0x000fea0003800000 */
[----:B------:R-:W3:Y:S02]  /*2210*/  LDG.E.U8 R95, desc[UR38][R10.64+0x9] ;  /* 0x000009260a5f7981 */ /* 0x000ee4000c1e1100 */
[----:B---3--:R-:W-:-:S05]  /*2220*/  PRMT R13, R95, 0x8880, RZ ;  /* 0x000088805f0d7816 */ /* 0x008fca00000000ff */
[----:B------:R-:W-:-:S07]  /*2230*/  IMAD R14, R13, R88, RZ ;  /* 0x000000580d0e7224 */ /* 0x000fce00078e02ff */
.L_x_45:
[----:B------:R-:W-:Y:S05]  /*2240*/  BSYNC B1 ;  /* 0x0000000000017941 */ /* 0x000fea0003800000 */
.L_x_44:
[----:B------:R-:W-:Y:S01]  /*2250*/  @!P3 IMAD R31, R31, R19, R14 ;  /* 0x000000131f1fb224 */ /* 0x000fe200078e020e */
[----:B------:R-:W-:Y:S04]  /*2260*/  BSSY B1, `(.L_x_46) ;  /* 0x0000006000017945 */ /* 0x000fe80003800000 */
[----:B------:R0:W-:Y:S01]  /*2270*/  @!P3 STG.E.U8 desc[UR38][R6.64+0x9], R31 ;  /* 0x0000091f0600b986 */ /* 0x0001e2000c101126 */
[----:B------:R-:W-:Y:S05]  /*2280*/  @P5 BRA `(.L_x_47) ;  /* 0x00000000000c5947 */ /* 0x000fea0003800000 */
[----:B------:R-:W3:Y:S02]  /*2290*/  LDG.E.U8 R95, desc[UR38][R8.64+0x10] ;  /* 0x00001026085f7981 */ /* 0x000ee4000c1e1100 */
[----:B---3--:R-:W-:-:S05]  /*22a0*/  PRMT R13, R95, 0x8880, RZ ;  /* 0x000088805f0d7816 */ /* 0x008fca00000000ff */
[----:B------:R-:W-:-:S07]  /*22b0*/  IMAD R14, R13, R88, RZ ;  /* 0x000000580d0e7224 */ /* 0x000fce00078e02ff */
.L_x_47:
[----:B------:R-:W-:Y:S05]  /*22c0*/  BSYNC B1 ;  /* 0x0000000000017941 */ /* 0x000fea0003800000 */
.L_x_46:
[----:B---3--:R-:W-:Y:S01]  /*22d0*/  @!P5 IMAD R13, R32, R19, R14 ;  /* 0x00000013200dd224 */ /* 0x008fe200078e020e */
[----:B------:R-:W-:Y:S04]  /*22e0*/  BSSY B1, `(.L_x_48) ;  /* 0x0000006000017945 */ /* 0x000fe80003800000 */
[----:B------:R3:W-:Y:S01]  /*22f0*/  @!P5 STG.E.U8 desc[UR38][R4.64+0x10], R13 ;  /* 0x0000100d0400d986 */ /* 0x0007e2000c101126 */
[----:B------:R-:W-:Y:S05]  /*2300*/  @P2 BRA `(.L_x_49) ;  /* 0x00000000000c2947 */ /* 0x000fea0003800000 */
[----:B------:R-:W3:Y:S02]  /*2310*/  LDG.E.U8 R95, desc[UR38][R8.64+0x11] ;  /* 0x00001126085f7981 */ /* 0x000ee4000c1e1100 */
[----:B---3--:R-:W-:-:S05]  /*2320*/  PRMT R13, R95, 0x8880, RZ ;  /* 0x000088805f0d7816 */ /* 0x008fca00000000ff */
[----:B------:R-:W-:-:S07]  /*2330*/  IMAD R14, R13, R88, RZ ;  /* 0x000000580d0e7224 */ /* 0x000fce00078e02ff */
.L_x_49:
[----:B------:R-:W-:Y:S05]  /*2340*/  BSYNC B1 ;  /* 0x0000000000017941 */ /* 0x000fea0003800000 */
.L_x_48:
        /* <DEDUP_REMOVED lines=11> */
.L_x_51:
[----:B------:R-:W-:Y:S05]  /*2400*/  BSYNC B1 ;  /* 0x0000000000017941 */ /* 0x000fea0003800000 */
.L_x_50:
[----:B---3--:R-:W-:Y:S01]  /*2410*/  @!P4 IMAD R13, R34, R19, R14 ;  /* 0x00000013220dc224 */ /* 0x008fe200078e020e */
[----:B------:R-:W-:Y:S04]  /*2420*/  BSSY B1, `(.L_x_52) ;  /* 0x0000006000017945 */ /* 0x000fe80003800000 */
[----:B------:R3:W-:Y:S01]  /*2430*/  @!P4 STG.E.U8 desc[UR38][R6.64+0x10], R13 ;  /* 0x0000100d0600c986 */ /* 0x0007e2000c101126 */
[----:B------:R-:W-:Y:S05]  /*2440*/  @P3 BRA `(.L_x_53) ;  /* 0x00000000000c3947 */ /* 0x000fea0003800000 */
[----:B------:R-:W3:Y:S02]  /*2450*/  LDG.E.U8 R95, desc[UR38][R10.64+0x11] ;  /* 0x000011260a5f7981 */ /* 0x000ee4000c1e1100 */
[----:B---3--:R-:W-:-:S05]  /*2460*/  PRMT R13, R95, 0x8880, RZ ;  /* 0x000088805f0d7816 */ /* 0x008fca00000000ff */
[----:B------:R-:W-:-:S07]  /*2470*/  IMAD R14, R13, R88, RZ ;  /* 0x000000580d0e7224 */ /* 0x000fce00078e02ff */
.L_x_53:
[----:B------:R-:W-:Y:S05]  /*2480*/  BSYNC B1 ;  /* 0x0000000000017941 */ /* 0x000fea0003800000 */
.L_x_52:
[----:B------:R-:W-:Y:S01]  /*2490*/  @!P3 IMAD R35, R35, R19, R14 ;  /* 0x000000132323b224 */ /* 0x000fe200078e020e */
[----:B------:R-:W-:Y:S04]  /*24a0*/  BSSY B1, `(.L_x_54) ;  /* 0x0000006000017945 */ /* 0x000fe80003800000 */
[----:B------:R0:W-:Y:S01]  /*24b0*/  @!P3 STG.E.U8 desc[UR38][R6.64+0x11], R35 ;  /* 0x000011230600b986 */ /* 0x0001e2000c101126 */
[----:B------:R-:W-:Y:S05]  /*24c0*/  @P5 BRA `(.L_x_55) ;  /* 0x00000000000c5947 */ /* 0x000fea0003800000 */
[----:B------:R-:W3:Y:S02]  /*24d0*/  LDG.E.U8 R95, desc[UR38][R8.64+0x18] ;  /* 0x00001826085f7981 */ /* 0x000ee4000c1e1100 */
[----:B---3--:R-:W-:-:S05]  /*24e0*/  PRMT R13, R95, 0x8880, RZ ;  /* 0x000088805f0d7816 */ /* 0x008fca00000000ff */
[----:B------:R-:W-:-:S07]  /*24f0*/  IMAD R14, R13, R88, RZ ;  /* 0x000000580d0e7224 */ /* 0x000fce00078e02ff */
.L_x_55:
[----:B------:R-:W-:Y:S05]  /*2500*/  BSYNC B1 ;  /* 0x0000000000017941 */ /* 0x000fea0003800000 */
.L_x_54:
[----:B---3--:R-:W-:Y:S01]  /*2510*/  @!P5 IMAD R13, R36, R19, R14 ;  /* 0x00000013240dd224 */ /* 0x008fe200078e020e */
[----:B------:R-:W-:Y:S04]  /*2520*/  BSSY B1, `(.L_x_56) ;  /* 0x0000006000017945 */ /* 0x000fe80003800000 */
[----:B------:R3:W-:Y:S01]  /*2530*/  @!P5 STG.E.U8 desc[UR38][R4.64+0x18], R13 ;  /* 0x0000180d0400d986 */ /* 0x0007e2000c101126 */
[----:B------:R-:W-:Y:S05]  /*2540*/  @P2 BRA `(.L_x_57) ;  /* 0x00000000000c2947 */ /* 0x000fea0003800000 */
[----:B------:R-:W3:Y:S02]  /*2550*/  LDG.E.U8 R95, desc[UR38][R8.64+0x19] ;  /* 0x00001926085f7981 */ /* 0x000ee4000c1e1100 */
[----:B---3--:R-:W-:-:S05]  /*2560*/  PRMT R13, R95, 0x8880, RZ ;  /* 0x000088805f0d7816 */ /* 0x008fca00000000ff */
[----:B------:R-:W-:-:S07]  /*2570*/  IMAD R14, R13, R88, RZ ;  /* 0x000000580d0e7224 */ /* 0x000fce00078e02ff */
.L_x_57:
[----:B------:R-:W-:Y:S05]  /*2580*/  BSYNC B1 ;  /* 0x0000000000017941 */ /* 0x000fea0003800000 */
.L_x_56:
        /* <DEDUP_REMOVED lines=11> */
.L_x_59:
[----:B------:R-:W-:Y:S05]  /*2640*/  BSYNC B1 ;  /* 0x0000000000017941 */ /* 0x000fea0003800000 */
.L_x_58:
[----:B---3--:R-:W-:Y:S01]  /*2650*/  @!P4 IMAD R13, R38, R19, R14 ;  /* 0x00000013260dc224 */ /* 0x008fe200078e020e */
[----:B------:R-:W-:Y:S04]  /*2660*/  BSSY B1, `(.L_x_60) ;  /* 0x0000006000017945 */ /* 0x000fe80003800000 */
[----:B------:R3:W-:Y:S01]  /*2670*/  @!P4 STG.E.U8 desc[UR38][R6.64+0x18], R13 ;  /* 0x0000180d0600c986 */ /* 0x0007e2000c101126 */
[----:B------:R-:W-:Y:S05]  /*2680*/  @P3 BRA `(.L_x_61) ;  /* 0x00000000000c3947 */ /* 0x000fea0003800000 */
[----:B------:R-:W3:Y:S02]  /*2690*/  LDG.E.U8 R95, desc[UR38][R10.64+0x19] ;  /* 0x000019260a5f7981 */ /* 0x000ee4000c1e1100 */
[----:B---3--:R-:W-:-:S05]  /*26a0*/  PRMT R13, R95, 0x8880, RZ ;  /* 0x000088805f0d7816 */ /* 0x008fca00000000ff */
[----:B------:R-:W-:-:S07]  /*26b0*/  IMAD R14, R13, R88, RZ ;  /* 0x000000580d0e7224 */ /* 0x000fce00078e02ff */
.L_x_61:
[----:B------:R-:W-:Y:S05]  /*26c0*/  BSYNC B1 ;  /* 0x0000000000017941 */ /* 0x000fea0003800000 */
.L_x_60:
[----:B------:R-:W-:Y:S01]  /*26d0*/  @!P3 IMAD R39, R39, R19, R14 ;  /* 0x000000132727b224 */ /* 0x000fe200078e020e */
[----:B------:R-:W-:Y:S04]  /*26e0*/  BSSY B1, `(.L_x_62) ;  /* 0x0000006000017945 */ /* 0x000fe80003800000 */
[----:B------:R0:W-:Y:S01]  /*26f0*/  @!P3 STG.E.U8 desc[UR38][R6.64+0x19], R39 ;  /* 0x000019270600b986 */ /* 0x0001e2000c101126 */
[----:B------:R-:W-:Y:S05]  /*2700*/  @P5 BRA `(.L_x_63) ;  /* 0x00000000000c5947 */ /* 0x000fea0003800000 */
[----:B------:R-:W3:Y:S02]  /*2710*/  LDG.E.U8 R95, desc[UR38][R8.64+0x20] ;  /* 0x00002026085f7981 */ /* 0x000ee4000c1e1100 */
[----:B---3--:R-:W-:-:S05]  /*2720*/  PRMT R13, R95, 0x8880, RZ ;  /* 0x000088805f0d7816 */ /* 0x008fca00000000ff */
[----:B------:R-:W-:-:S07]  /*2730*/  IMAD R14, R13, R88, RZ ;  /* 0x000000580d0e7224 */ /* 0x000fce00078e02ff */
.L_x_63:
[----:B------:R-:W-:Y:S05]  /*2740*/  BSYNC B1 ;  /* 0x0000000000017941 */ /* 0x000fea0003800000 */
.L_x_62:
[----:B---3--:R-:W-:Y:S01]  /*2750*/  @!P5 IMAD R13, R40, R19, R14 ;  /* 0x00000013280dd224 */ /* 0x008fe200078e020e */
[----:B------:R-:W-:Y:S04]  /*2760*/  BSSY B1, `(.L_x_64) ;  /* 0x0000006000017945 */ /* 0x000fe80003800000 */
[----:B------:R3:W-:Y:S01]  /*2770*/  @!P5 STG.E.U8 desc[UR38][R4.64+0x20], R13 ;  /* 0x0000200d0400d986 */ /* 0x0007e2000c101126 */
[----:B------:R-:W-:Y:S05]  /*2780*/  @P2 BRA `(.L_x_65) ;  /* 0x00000000000c2947 */ /* 0x000fea0003800000 */
[----:B------:R-:W3:Y:S02]  /*2790*/  LDG.E.U8 R95, desc[UR38][R8.64+0x21] ;  /* 0x00002126085f7981 */ /* 0x000ee4000c1e1100 */
[----:B---3--:R-:W-:-:S05]  /*27a0*/  PRMT R13, R95, 0x8880, RZ ;  /* 0x000088805f0d7816 */ /* 0x008fca00000000ff */
[----:B------:R-:W-:-:S07]  /*27b0*/  IMAD R14, R13, R88, RZ ;  /* 0x000000580d0e7224 */ /* 0x000fce00078e02ff */
.L_x_65:
[----:B------:R-:W-:Y:S05]  /*27c0*/  BSYNC B1 ;  /* 0x0000000000017941 */ /* 0x000fea0003800000 */
.L_x_64:
        /* <DEDUP_REMOVED lines=11> */
.L_x_67:
[----:B------:R-:W-:Y:S05]  /*2880*/  BSYNC B1 ;  /* 0x0000000000017941 */ /* 0x000fea0003800000 */
.L_x_66:
[----:B---3--:R-:W-:Y:S01]  /*2890*/  @!P4 IMAD R13, R42, R19, R14 ;  /* 0x000000132a0dc224 */ /* 0x008fe200078e020e */
[----:B------:R-:W-:Y:S04]  /*28a0*/  BSSY B1, `(.L_x_68) ;  /* 0x0000006000017945 */ /* 0x000fe80003800000 */
[----:B------:R3:W-:Y:S01]  /*28b0*/  @!P4 STG.E.U8 desc[UR38][R6.64+0x20], R13 ;  /* 0x0000200d0600c986 */ /* 0x0007e2000c101126 */
[----:B------:R-:W-:Y:S05]  /*28c0*/  @P3 BRA `(.L_x_69) ;  /* 0x00000000000c3947 */ /* 0x000fea0003800000 */
[----:B------:R-:W3:Y:S02]  /*28d0*/  LDG.E.U8 R95, desc[UR38][R10.64+0x21] ;  /* 0x000021260a5f7981 */ /* 0x000ee4000c1e1100 */
[----:B---3--:R-:W-:-:S05]  /*28e0*/  PRMT R13, R95, 0x8880, RZ ;  /* 0x000088805f0d7816 */ /* 0x008fca00000000ff */
[----:B------:R-:W-:-:S07]  /*28f0*/  IMAD R14, R13, R88, RZ ;  /* 0x000000580d0e7224 */ /* 0x000fce00078e02ff */
.L_x_69:
[----:B------:R-:W-:Y:S05]  /*2900*/  BSYNC B1 ;  /* 0x0000000000017941 */ /* 0x000fea0003800000 */
.L_x_68:
[----:B------:R-:W-:Y:S01]  /*2910*/  @!P3 IMAD R43, R43, R19, R14 ;  /* 0x000000132b2bb224 */ /* 0x000fe200078e020e */
[----:B------:R-:W-:Y:S04]  /*2920*/  BSSY B1, `(.L_x_70) ;  /* 0x0000006000017945 */ /* 0x000fe80003800000 */
[----:B------:R0:W-:Y:S01]  /*2930*/  @!P3 STG.E.U8 desc[UR38][R6.64+0x21], R43 ;  /* 0x0000212b0600b986 */ /* 0x0001e2000c101126 */
[----:B------:R-:W-:Y:S05]  /*2940*/  @P5 BRA `(.L_x_71) ;  /* 0x00000000000c5947 */ /* 0x000fea0003800000 */
[----:B------:R-:W3:Y:S02]  /*2950*/  LDG.E.U8 R95, desc[UR38][R8.64+0x28] ;  /* 0x00002826085f7981 */ /* 0x000ee4000c1e1100 */
[----:B---3--:R-:W-:-:S05]  /*2960*/  PRMT R13, R95, 0x8880, RZ ;  /* 0x000088805f0d7816 */ /* 0x008fca00000000ff */
[----:B------:R-:W-:-:S07]  /*2970*/  IMAD R14, R13, R88, RZ ;  /* 0x000000580d0e7224 */ /* 0x000fce00078e02ff */
.L_x_71:
[----:B------:R-:W-:Y:S05]  /*2980*/  BSYNC B1 ;  /* 0x0000000000017941 */ /* 0x000fea0003800000 */
.L_x_70:
[----:B---3--:R-:W-:Y:S01]  /*2990*/  @!P5 IMAD R13, R44, R19, R14 ;  /* 0x000000132c0dd224 */ /* 0x008fe200078e020e */
[----:B------:R-:W-:Y:S04]  /*29a0*/  BSSY B1, `(.L_x_72) ;  /* 0x0000006000017945 */ /* 0x000fe80003800000 */
[----:B------:R3:W-:Y:S01]  /*29b0*/  @!P5 STG.E.U8 desc[UR38][R4.64+0x28], R13 ;  /* 0x0000280d0400d986 */ /* 0x0007e2000c101126 */
[----:B------:R-:W-:Y:S05]  /*29c0*/  @P2 BRA `(.L_x_73) ;  /* 0x00000000000c2947 */ /* 0x000fea0003800000 */
[----:B------:R-:W3:Y:S02]  /*29d0*/  LDG.E.U8 R95, desc[UR38][R8.64+0x29] ;  /* 0x00002926085f7981 */ /* 0x000ee4000c1e1100 */
[----:B---3--:R-:W-:-:S05]  /*29e0*/  PRMT R13, R95, 0x8880, RZ ;  /* 0x000088805f0d7816 */ /* 0x008fca00000000ff */
[----:B------:R-:W-:-:S07]  /*29f0*/  IMAD R14, R13, R88, RZ ;  /* 0x000000580d0e7224 */ /* 0x000fce00078e02ff */
.L_x_73:
[----:B------:R-:W-:Y:S05]  /*2a00*/  BSYNC B1 ;  /* 0x0000000000017941 */ /* 0x000fea0003800000 */
.L_x_72:
        /* <DEDUP_REMOVED lines=11> */
.L_x_75:
[----:B------:R-:W-:Y:S05]  /*2ac0*/  BSYNC B1 ;  /* 0x0000000000017941 */ /* 0x000fea0003800000 */
.L_x_74:
[----:B---3--:R-:W-:Y:S01]  /*2ad0*/  @!P4 IMAD R13, R46, R19, R14 ;  /* 0x000000132e0dc224 */ /* 0x008fe200078e020e */
[----:B------:R-:W-:Y:S04]  /*2ae0*/  BSSY B1, `(.L_x_76) ;  /* 0x0000006000017945 */ /* 0x000fe80003800000 */
[----:B------:R3:W-:Y:S01]  /*2af0*/  @!P4 STG.E.U8 desc[UR38][R6.64+0x28], R13 ;  /* 0x0000280d0600c986 */ /* 0x0007e2000c101126 */
[----:B------:R-:W-:Y:S05]  /*2b00*/  @P3 BRA `(.L_x_77) ;  /* 0x00000000000c3947 */ /* 0x000fea0003800000 */
[----:B------:R-:W3:Y:S02]  /*2b10*/  LDG.E.U8 R95, desc[UR38][R10.64+0x29] ;  /* 0x000029260a5f7981 */ /* 0x000ee4000c1e1100 */
[----:B---3--:R-:W-:-:S05]  /*2b20*/  PRMT R13, R95, 0x8880, RZ ;  /* 0x000088805f0d7816 */ /* 0x008fca00000000ff */
[----:B------:R-:W-:-:S07]  /*2b30*/  IMAD R14, R13, R88, RZ ;  /* 0x000000580d0e7224 */ /* 0x000fce00078e02ff */
.L_x_77:
[----:B------:R-:W-:Y:S05]  /*2b40*/  BSYNC B1 ;  /* 0x0000000000017941 */ /* 0x000fea0003800000 */
.L_x_76:
[----:B------:R-:W-:Y:S01]  /*2b50*/  @!P3 IMAD R47, R47, R19, R14 ;  /* 0x000000132f2fb224 */ /* 0x000fe200078e020e */
[----:B------:R-:W-:Y:S04]  /*2b60*/  BSSY B1, `(.L_x_78) ;  /* 0x0000006000017945 */ /* 0x000fe80003800000 */
[----:B------:R0:W-:Y:S01]  /*2b70*/  @!P3 STG.E.U8 desc[UR38][R6.64+0x29], R47 ;  /* 0x0000292f0600b986 */ /* 0x0001e2000c101126 */
[----:B------:R-:W-:Y:S05]  /*2b80*/  @P5 BRA `(.L_x_79) ;  /* 0x00000000000c5947 */ /* 0x000fea0003800000 */
[----:B------:R-:W3:Y:S02]  /*2b90*/  LDG.E.U8 R95, desc[UR38][R8.64+0x30] ;  /* 0x00003026085f7981 */ /* 0x000ee4000c1e1100 */
[----:B---3--:R-:W-:-:S05]  /*2ba0*/  PRMT R13, R95, 0x8880, RZ ;  /* 0x000088805f0d7816 */ /* 0x008fca00000000ff */
[----:B------:R-:W-:-:S07]  /*2bb0*/  IMAD R14, R13, R88, RZ ;  /* 0x000000580d0e7224 */ /* 0x000fce00078e02ff */
.L_x_79:
[----:B------:R-:W-:Y:S05]  /*2bc0*/  BSYNC B1 ;  /* 0x0000000000017941 */ /* 0x000fea0003800000 */
.L_x_78:
[----:B---3--:R-:W-:Y:S01]  /*2bd0*/  @!P5 IMAD R13, R48, R19, R14 ;  /* 0x00000013300dd224 */ /* 0x008fe200078e020e */
[----:B------:R-:W-:Y:S04]  /*2be0*/  BSSY B1, `(.L_x_80) ;  /* 0x0000006000017945 */ /* 0x000fe80003800000 */
[----:B------:R3:W-:Y:S01]  /*2bf0*/  @!P5 STG.E.U8 desc[UR38][R4.64+0x30], R13 ;  /* 0x0000300d0400d986 */ /* 0x0007e2000c101126 */
[----:B------:R-:W-:Y:S05]  /*2c00*/  @P2 BRA `(.L_x_81) ;  /* 0x00000000000c2947 */ /* 0x000fea0003800000 */
[----:B------:R-:W3:Y:S02]  /*2c10*/  LDG.E.U8 R95, desc[UR38][R8.64+0x31] ;  /* 0x00003126085f7981 */ /* 0x000ee4000c1e1100 */
[----:B---3--:R-:W-:-:S05]  /*2c20*/  PRMT R13, R95, 0x8880, RZ ;  /* 0x000088805f0d7816 */ /* 0x008fca00000000ff */
[----:B------:R-:W-:-:S07]  /*2c30*/  IMAD R14, R13, R88, RZ ;  /* 0x000000580d0e7224 */ /* 0x000fce00078e02ff */
.L_x_81:
[----:B------:R-:W-:Y:S05]  /*2c40*/  BSYNC B1 ;  /* 0x0000000000017941 */ /* 0x000fea0003800000 */
.L_x_80:
        /* <DEDUP_REMOVED lines=11> */
.L_x_83:
[----:B------:R-:W-:Y:S05]  /*2d00*/  BSYNC B1 ;  /* 0x0000000000017941 */ /* 0x000fea0003800000 */
.L_x_82:
[----:B---3--:R-:W-:Y:S01]  /*2d10*/  @!P4 IMAD R13, R50, R19, R14 ;  /* 0x00000013320dc224 */ /* 0x008fe200078e020e */
[----:B------:R-:W-:Y:S04]  /*2d20*/  BSSY B1, `(.L_x_84) ;  /* 0x0000006000017945 */ /* 0x000fe80003800000 */
[----:B------:R3:W-:Y:S01]  /*2d30*/  @!P4 STG.E.U8 desc[UR38][R6.64+0x30], R13 ;  /* 0x0000300d0600c986 */ /* 0x0007e2000c101126 */
[----:B------:R-:W-:Y:S05]  /*2d40*/  @P3 BRA `(.L_x_85) ;  /* 0x00000000000c3947 */ /* 0x000fea0003800000 */
[----:B------:R-:W3:Y:S02]  /*2d50*/  LDG.E.U8 R95, desc[UR38][R10.64+0x31] ;  /* 0x000031260a5f7981 */ /* 0x000ee4000c1e1100 */
[----:B---3--:R-:W-:-:S05]  /*2d60*/  PRMT R13, R95, 0x8880, RZ ;  /* 0x000088805f0d7816 */ /* 0x008fca00000000ff */
[----:B------:R-:W-:-:S07]  /*2d70*/  IMAD R14, R13, R88, RZ ;  /* 0x000000580d0e7224 */ /* 0x000fce00078e02ff */
.L_x_85:
[----:B------:R-:W-:Y:S05]  /*2d80*/  BSYNC B1 ;  /* 0x0000000000017941 */ /* 0x000fea0003800000 */
.L_x_84:
[----:B------:R-:W-:Y:S01]  /*2d90*/  @!P3 IMAD R51, R51, R19, R14 ;  /* 0x000000133333b224 */ /* 0x000fe200078e020e */
[----:B------:R-:W-:Y:S04]  /*2da0*/  BSSY B1, `(.L_x_86) ;  /* 0x0000006000017945 */ /* 0x000fe80003800000 */
[----:B------:R0:W-:Y:S01]  /*2db0*/  @!P3 STG.E.U8 desc[UR38][R6.64+0x31], R51 ;  /* 0x000031330600b986 */ /* 0x0001e2000c101126 */
[----:B------:R-:W-:Y:S05]  /*2dc0*/  @P5 BRA `(.L_x_87) ;  /* 0x00000000000c5947 */ /* 0x000fea0003800000 */
[----:B------:R-:W3:Y:S02]  /*2dd0*/  LDG.E.U8 R95, desc[UR38][R8.64+0x38] ;  /* 0x00003826085f7981 */ /* 0x000ee4000c1e1100 */
[----:B---3--:R-:W-:-:S05]  /*2de0*/  PRMT R13, R95, 0x8880, RZ ;  /* 0x000088805f0d7816 */ /* 0x008fca00000000ff */
[----:B------:R-:W-:-:S07]  /*2df0*/  IMAD R14, R13, R88, RZ ;  /* 0x000000580d0e7224 */ /* 0x000fce00078e02ff */
.L_x_87:
[----:B------:R-:W-:Y:S05]  /*2e00*/  BSYNC B1 ;  /* 0x0000000000017941 */ /* 0x000fea0003800000 */
.L_x_86:
[----:B---3--:R-:W-:Y:S01]  /*2e10*/  @!P5 IMAD R13, R52, R19, R14 ;  /* 0x00000013340dd224 */ /* 0x008fe200078e020e */
[----:B------:R-:W-:Y:S04]  /*2e20*/  BSSY B1, `(.L_x_88) ;  /* 0x0000006000017945 */ /* 0x000fe80003800000 */
[----:B------:R3:W-:Y:S01]  /*2e30*/  @!P5 STG.E.U8 desc[UR38][R4.64+0x38], R13 ;  /* 0x0000380d0400d986 */ /* 0x0007e2000c101126 */
[----:B------:R-:W-:Y:S05]  /*2e40*/  @P2 BRA `(.L_x_89) ;  /* 0x00000000000c2947 */ /* 0x000fea0003800000 */
[----:B------:R-:W3:Y:S02]  /*2e50*/  LDG.E.U8 R95, desc[UR38][R8.64+0x39] ;  /* 0x00003926085f7981 */ /* 0x000ee4000c1e1100 */
[----:B---3--:R-:W-:-:S05]  /*2e60*/  PRMT R13, R95, 0x8880, RZ ;  /* 0x000088805f0d7816 */ /* 0x008fca00000000ff */
[----:B------:R-:W-:-:S07]  /*2e70*/  IMAD R14, R13, R88, RZ ;  /* 0x000000580d0e7224 */ /* 0x000fce00078e02ff */
.L_x_89:
[----:B------:R-:W-:Y:S05]  /*2e80*/  BSYNC B1 ;  /* 0x0000000000017941 */ /* 0x000fea0003800000 */
.L_x_88:
        /* <DEDUP_REMOVED lines=11> */
.L_x_91:
[----:B------:R-:W-:Y:S05]  /*2f40*/  BSYNC B1 ;  /* 0x0000000000017941 */ /* 0x000fea0003800000 */
.L_x_90:
[----:B---3--:R-:W-:Y:S01]  /*2f50*/  @!P4 IMAD R13, R54, R19, R14 ;  /* 0x00000013360dc224 */ /* 0x008fe200078e020e */
[----:B------:R-:W-:Y:S04]  /*2f60*/  BSSY B1, `(.L_x_92) ;  /* 0x0000006000017945 */ /* 0x000fe80003800000 */
[----:B------:R3:W-:Y:S01]  /*2f70*/  @!P4 STG.E.U8 desc[UR38][R6.64+0x38], R13 ;  /* 0x0000380d0600c986 */ /* 0x0007e2000c101126 */
[----:B------:R-:W-:Y:S05]  /*2f80*/  @P3 BRA `(.L_x_93) ;  /* 0x00000000000c3947 */ /* 0x000fea0003800000 */
[----:B------:R-:W3:Y:S02]  /*2f90*/  LDG.E.U8 R95, desc[UR38][R10.64+0x39] ;  /* 0x000039260a5f7981 */ /* 0x000ee4000c1e1100 */
[----:B---3--:R-:W-:-:S05]  /*2fa0*/  PRMT R13, R95, 0x8880, RZ ;  /* 0x000088805f0d7816 */ /* 0x008fca00000000ff */
[----:B------:R-:W-:-:S07]  /*2fb0*/  IMAD R14, R13, R88, RZ ;  /* 0x000000580d0e7224 */ /* 0x000fce00078e02ff */
.L_x_93:
[----:B------:R-:W-:Y:S05]  /*2fc0*/  BSYNC B1 ;  /* 0x0000000000017941 */ /* 0x000fea0003800000 */
.L_x_92:
[----:B------:R-:W-:Y:S01]  /*2fd0*/  @!P3 IMAD R55, R55, R19, R14 ;  /* 0x000000133737b224 */ /* 0x000fe200078e020e */
[----:B------:R-:W-:Y:S04]  /*2fe0*/  BSSY B1, `(.L_x_94) ;  /* 0x0000006000017945 */ /* 0x000fe80003800000 */
[----:B------:R0:W-:Y:S01]  /*2ff0*/  @!P3 STG.E.U8 desc[UR38][R6.64+0x39], R55 ;  /* 0x000039370600b986 */ /* 0x0001e2000c101126 */
[----:B------:R-:W-:Y:S05]  /*3000*/  @P5 BRA `(.L_x_95) ;  /* 0x00000000000c5947 */ /* 0x000fea0003800000 */
[----:B------:R-:W3:Y:S02]  /*3010*/  LDG.E.U8 R95, desc[UR38][R8.64+0x40] ;  /* 0x00004026085f7981 */ /* 0x000ee4000c1e1100 */
[----:B---3--:R-:W-:-:S05]  /*3020*/  PRMT R13, R95, 0x8880, RZ ;  /* 0x000088805f0d7816 */ /* 0x008fca00000000ff */
[----:B------:R-:W-:-:S07]  /*3030*/  IMAD R14, R13, R88, RZ ;  /* 0x000000580d0e7224 */ /* 0x000fce00078e02ff */
.L_x_95:
[----:B------:R-:W-:Y:S05]  /*3040*/  BSYNC B1 ;  /* 0x0000000000017941 */ /* 0x000fea0003800000 */
.L_x_94:
[----:B---3--:R-:W-:Y:S01]  /*3050*/  @!P5 IMAD R13, R56, R19, R14 ;  /* 0x00000013380dd224 */ /* 0x008fe200078e020e */
[----:B------:R-:W-:Y:S04]  /*3060*/  BSSY B1, `(.L_x_96) ;  /* 0x0000006000017945 */ /* 0x000fe80003800000 */
[----:B------:R3:W-:Y:S01]  /*3070*/  @!P5 STG.E.U8 desc[UR38][R4.64+0x40], R13 ;  /* 0x0000400d0400d986 */ /* 0x0007e2000c101126 */
[----:B------:R-:W-:Y:S05]  /*3080*/  @P2 BRA `(.L_x_97) ;  /* 0x00000000000c2947 */ /* 0x000fea0003800000 */
[----:B------:R-:W3:Y:S02]  /*3090*/  LDG.E.U8 R95, desc[UR38][R8.64+0x41] ;  /* 0x00004126085f7981 */ /* 0x000ee4000c1e1100 */
[----:B---3--:R-:W-:-:S05]  /*30a0*/  PRMT R13, R95, 0x8880, RZ ;  /* 0x000088805f0d7816 */ /* 0x008fca00000000ff */
[----:B------:R-:W-:-:S07]  /*30b0*/  IMAD R14, R13, R88, RZ ;  /* 0x000000580d0e7224 */ /* 0x000fce00078e02ff */
.L_x_97:
[----:B------:R-:W-:Y:S05]  /*30c0*/  BSYNC B1 ;  /* 0x0000000000017941 */ /* 0x000fea0003800000 */
.L_x_96:
        /* <DEDUP_REMOVED lines=11> */
.L_x_99:
[----:B------:R-:W-:Y:S05]  /*3180*/  BSYNC B1 ;  /* 0x0000000000017941 */ /* 0x000fea0003800000 */
.L_x_98:
[----:B---3--:R-:W-:Y:S01]  /*3190*/  @!P4 IMAD R13, R58, R19, R14 ;  /* 0x000000133a0dc224 */ /* 0x008fe200078e020e */
[----:B------:R-:W-:Y:S04]  /*31a0*/  BSSY B1, `(.L_x_100) ;  /* 0x0000006000017945 */ /* 0x000fe80003800000 */
[----:B------:R3:W-:Y:S01]  /*31b0*/  @!P4 STG.E.U8 desc[UR38][R6.64+0x40], R13 ;  /* 0x0000400d0600c986 */ /* 0x0007e2000c101126 */
[----:B------:R-:W-:Y:S05]  /*31c0*/  @P3 BRA `(.L_x_101) ;  /* 0x00000000000c3947 */ /* 0x000fea0003800000 */
[----:B------:R-:W3:Y:S02]  /*31d0*/  LDG.E.U8 R95, desc[UR38][R10.64+0x41] ;  /* 0x000041260a5f7981 */ /* 0x000ee4000c1e1100 */
[----:B---3--:R-:W-:-:S05]  /*31e0*/  PRMT R13, R95, 0x8880, RZ ;  /* 0x000088805f0d7816 */ /* 0x008fca00000000ff */
[----:B------:R-:W-:-:S07]  /*31f0*/  IMAD R14, R13, R88, RZ ;  /* 0x000000580d0e7224 */ /* 0x000fce00078e02ff */
.L_x_101:
[----:B------:R-:W-:Y:S05]  /*3200*/  BSYNC B1 ;  /* 0x0000000000017941 */ /* 0x000fea0003800000 */
.L_x_100:
[----:B------:R-:W-:Y:S01]  /*3210*/  @!P3 IMAD R59, R59, R19, R14 ;  /* 0x000000133b3bb224 */ /* 0x000fe200078e020e */
[----:B------:R-:W-:Y:S04]  /*3220*/  BSSY B1, `(.L_x_102) ;  /* 0x0000006000017945 */ /* 0x000fe80003800000 */
[----:B------:R0:W-:Y:S01]  /*3230*/  @!P3 STG.E.U8 desc[UR38][R6.64+0x41], R59 ;  /* 0x0000413b0600b986 */ /* 0x0001e2000c101126 */
[----:B------:R-:W-:Y:S05]  /*3240*/  @P5 BRA `(.L_x_103) ;  /* 0x00000000000c5947 */ /* 0x000fea0003800000 */
[----:B------:R-:W3:Y:S02]  /*3250*/  LDG.E.U8 R95, desc[UR38][R8.64+0x48] ;  /* 0x00004826085f7981 */ /* 0x000ee4000c1e1100 */
[----:B---3--:R-:W-:-:S05]  /*3260*/  PRMT R13, R95, 0x8880, RZ ;  /* 0x000088805f0d7816 */ /* 0x008fca00000000ff */
[----:B------:R-:W-:-:S07]  /*3270*/  IMAD R14, R13, R88, RZ ;  /* 0x000000580d0e7224 */ /* 0x000fce00078e02ff */
.L_x_103:
[----:B------:R-:W-:Y:S05]  /*3280*/  BSYNC B1 ;  /* 0x0000000000017941 */ /* 0x000fea0003800000 */
.L_x_102:
[----:B---3--:R-:W-:Y:S01]  /*3290*/  @!P5 IMAD R13, R60, R19, R14 ;  /* 0x000000133c0dd224 */ /* 0x008fe200078e020e */
[----:B------:R-:W-:Y:S04]  /*32a0*/  BSSY B1, `(.L_x_104) ;  /* 0x0000006000017945 */ /* 0x000fe80003800000 */
[----:B------:R3:W-:Y:S01]  /*32b0*/  @!P5 STG.E.U8 desc[UR38][R4.64+0x48], R13 ;  /* 0x0000480d0400d986 */ /* 0x0007e2000c101126 */
[----:B------:R-:W-:Y:S05]  /*32c0*/  @P2 BRA `(.L_x_105) ;  /* 0x00000000000c2947 */ /* 0x000fea0003800000 */
[----:B------:R-:W3:Y:S02]  /*32d0*/  LDG.E.U8 R95, desc[UR38][R8.64+0x49] ;  /* 0x00004926085f7981 */ /* 0x000ee4000c1e1100 */
[----:B---3--:R-:W-:-:S05]  /*32e0*/  PRMT R13, R95, 0x8880, RZ ;  /* 0x000088805f0d7816 */ /* 0x008fca00000000ff */
[----:B------:R-:W-:-:S07]  /*32f0*/  IMAD R14, R13, R88, RZ ;  /* 0x000000580d0e7224 */ /* 0x000fce00078e02ff */
.L_x_105:
[----:B------:R-:W-:Y:S05]  /*3300*/  BSYNC B1 ;  /* 0x0000000000017941 */ /* 0x000fea0003800000 */
.L_x_104:
        /* <DEDUP_REMOVED lines=11> */
.L_x_107:
[----:B------:R-:W-:Y:S05]  /*33c0*/  BSYNC B1 ;  /* 0x0000000000017941 */ /* 0x000fea0003800000 */
.L_x_106:
[----:B---3--:R-:W-:Y:S01]  /*33d0*/  @!P4 IMAD R13, R62, R19, R14 ;  /* 0x000000133e0dc224 */ /* 0x008fe200078e020e */
[----:B------:R-:W-:Y:S04]  /*33e0*/  BSSY B1, `(.L_x_108) ;  /* 0x0000006000017945 */ /* 0x000fe80003800000 */
[----:B------:R3:W-:Y:S01]  /*33f0*/  @!P4 STG.E.U8 desc[UR38][R6.64+0x48], R13 ;  /* 0x0000480d0600c986 */ /* 0x0007e2000c101126 */
[----:B------:R-:W-:Y:S05]  /*3400*/  @P3 BRA `(.L_x_109) ;  /* 0x00000000000c3947 */ /* 0x000fea0003800000 */
[----:B------:R-:W3:Y:S02]  /*3410*/  LDG.E.U8 R95, desc[UR38][R10.64+0x49] ;  /* 0x000049260a5f7981 */ /* 0x000ee4000c1e1100 */
[----:B---3--:R-:W-:-:S05]  /*3420*/  PRMT R13, R95, 0x8880, RZ ;  /* 0x000088805f0d7816 */ /* 0x008fca00000000ff */
[----:B------:R-:W-:-:S07]  /*3430*/  IMAD R14, R13, R88, RZ ;  /* 0x000000580d0e7224 */ /* 0x000fce00078e02ff */
.L_x_109:
[----:B------:R-:W-:Y:S05]  /*3440*/  BSYNC B1 ;  /* 0x0000000000017941 */ /* 0x000fea0003800000 */
.L_x_108:
[----:B------:R-:W-:Y:S01]  /*3450*/  @!P3 IMAD R63, R63, R19, R14 ;  /* 0x000000133f3fb224 */ /* 0x000fe200078e020e */
[----:B------:R-:W-:Y:S04]  /*3460*/  BSSY B1, `(.L_x_110) ;  /* 0x0000006000017945 */ /* 0x000fe80003800000 */
[----:B------:R0:W-:Y:S01]  /*3470*/  @!P3 STG.E.U8 desc[UR38][R6.64+0x49], R63 ;  /* 0x0000493f0600b986 */ /* 0x0001e2000c101126 */
[----:B------:R-:W-:Y:S05]  /*3480*/  @P5 BRA `(.L_x_111) ;  /* 0x00000000000c5947 */ /* 0x000fea0003800000 */
[----:B------:R-:W3:Y:S02]  /*3490*/  LDG.E.U8 R95, desc[UR38][R8.64+0x50] ;  /* 0x00005026085f7981 */ /* 0x000ee4000c1e1100 */
[----:B---3--:R-:W-:-:S05]  /*34a0*/  PRMT R13, R95, 0x8880, RZ ;  /* 0x000088805f0d7816 */ /* 0x008fca00000000ff */
[----:B------:R-:W-:-:S07]  /*34b0*/  IMAD R14, R13, R88, RZ ;  /* 0x000000580d0e7224 */ /* 0x000fce00078e02ff */
.L_x_111:
[----:B------:R-:W-:Y:S05]  /*34c0*/  BSYNC B1 ;  /* 0x0000000000017941 */ /* 0x000fea0003800000 */
.L_x_110:
[----:B---3--:R-:W-:Y:S01]  /*34d0*/  @!P5 IMAD R13, R64, R19, R14 ;  /* 0x00000013400dd224 */ /* 0x008fe200078e020e */
[----:B------:R-:W-:Y:S04]  /*34e0*/  BSSY B1, `(.L_x_112) ;  /* 0x0000006000017945 */ /* 0x000fe80003800000 */
[----:B------:R3:W-:Y:S01]  /*34f0*/  @!P5 STG.E.U8 desc[UR38][R4.64+0x50], R13 ;  /* 0x0000500d0400d986 */ /* 0x0007e2000c101126 */
[----:B------:R-:W-:Y:S05]  /*3500*/  @P2 BRA `(.L_x_113) ;  /* 0x00000000000c2947 */ /* 0x000fea0003800000 */
[----:B------:R-:W3:Y:S02]  /*3510*/  LDG.E.U8 R95, desc[UR38][R8.64+0x51] ;  /* 0x00005126085f7981 */ /* 0x000ee4000c1e1100 */
[----:B---3--:R-:W-:-:S05]  /*3520*/  PRMT R13, R95, 0x8880, RZ ;  /* 0x000088805f0d7816 */ /* 0x008fca00000000ff */
[----:B------:R-:W-:-:S07]  /*3530*/  IMAD R14, R13, R88, RZ ;  /* 0x000000580d0e7224 */ /* 0x000fce00078e02ff */
.L_x_113:
[----:B------:R-:W-:Y:S05]  /*3540*/  BSYNC B1 ;  /* 0x0000000000017941 */ /* 0x000fea0003800000 */
.L_x_112:
        /* <DEDUP_REMOVED lines=11> */
.L_x_115:
[----:B------:R-:W-:Y:S05]  /*3600*/  BSYNC B1 ;  /* 0x0000000000017941 */ /* 0x000fea0003800000 */
.L_x_114:
[----:B---3--:R-:W-:Y:S01]  /*3610*/  @!P4 IMAD R13, R66, R19, R14 ;  /* 0x00000013420dc224 */ /* 0x008fe200078e020e */
[----:B------:R-:W-:Y:S04]  /*3620*/  BSSY B1, `(.L_x_116) ;  /* 0x0000006000017945 */ /* 0x000fe80003800000 */
[----:B------:R3:W-:Y:S01]  /*3630*/  @!P4 STG.E.U8 desc[UR38][R6.64+0x50], R13 ;  /* 0x0000500d0600c986 */ /* 0x0007e2000c101126 */
[----:B------:R-:W-:Y:S05]  /*3640*/  @P3 BRA `(.L_x_117) ;  /* 0x00000000000c3947 */ /* 0x000fea0003800000 */
[----:B------:R-:W3:Y:S02]  /*3650*/  LDG.E.U8 R95, desc[UR38][R10.64+0x51] ;  /* 0x000051260a5f7981 */ /* 0x000ee4000c1e1100 */
[----:B---3--:R-:W-:-:S05]  /*3660*/  PRMT R13, R95, 0x8880, RZ ;  /* 0x000088805f0d7816 */ /* 0x008fca00000000ff */
[----:B------:R-:W-:-:S07]  /*3670*/  IMAD R14, R13, R88, RZ ;  /* 0x000000580d0e7224 */ /* 0x000fce00078e02ff */
.L_x_117:
[----:B------:R-:W-:Y:S05]  /*3680*/  BSYNC B1 ;  /* 0x0000000000017941 */ /* 0x000fea0003800000 */
.L_x_116:
[----:B------:R-:W-:Y:S01]  /*3690*/  @!P3 IMAD R67, R67, R19, R14 ;  /* 0x000000134343b224 */ /* 0x000fe200078e020e */
[----:B------:R-:W-:Y:S04]  /*36a0*/  BSSY B1, `(.L_x_118) ;  /* 0x0000006000017945 */ /* 0x000fe80003800000 */
[----:B------:R0:W-:Y:S01]  /*36b0*/  @!P3 STG.E.U8 desc[UR38][R6.64+0x51], R67 ;  /* 0x000051430600b986 */ /* 0x0001e2000c101126 */
[----:B------:R-:W-:Y:S05]  /*36c0*/  @P5 BRA `(.L_x_119) ;  /* 0x00000000000c5947 */ /* 0x000fea0003800000 */
[----:B------:R-:W3:Y:S02]  /*36d0*/  LDG.E.U8 R95, desc[UR38][R8.64+0x58] ;  /* 0x00005826085f7981 */ /* 0x000ee4000c1e1100 */
[----:B---3--:R-:W-:-:S05]  /*36e0*/  PRMT R13, R95, 0x8880, RZ ;  /* 0x000088805f0d7816 */ /* 0x008fca00000000ff */
[----:B------:R-:W-:-:S07]  /*36f0*/  IMAD R14, R13, R88, RZ ;  /* 0x000000580d0e7224 */ /* 0x000fce00078e02ff */
.L_x_119:
[----:B------:R-:W-:Y:S05]  /*3700*/  BSYNC B1 ;  /* 0x0000000000017941 */ /* 0x000fea0003800000 */
.L_x_118:
[----:B---3--:R-:W-:Y:S01]  /*3710*/  @!P5 IMAD R13, R68, R19, R14 ;  /* 0x00000013440dd224 */ /* 0x008fe200078e020e */
[----:B------:R-:W-:Y:S04]  /*3720*/  BSSY B1, `(.L_x_120) ;  /* 0x0000006000017945 */ /* 0x000fe80003800000 */
[----:B------:R3:W-:Y:S01]  /*3730*/  @!P5 STG.E.U8 desc[UR38][R4.64+0x58], R13 ;  /* 0x0000580d0400d986 */ /* 0x0007e2000c101126 */
[----:B------:R-:W-:Y:S05]  /*3740*/  @P2 BRA `(.L_x_121) ;  /* 0x00000000000c2947 */ /* 0x000fea0003800000 */
[----:B------:R-:W3:Y:S02]  /*3750*/  LDG.E.U8 R95, desc[UR38][R8.64+0x59] ;  /* 0x00005926085f7981 */ /* 0x000ee4000c1e1100 */
[----:B---3--:R-:W-:-:S05]  /*3760*/  PRMT R13, R95, 0x8880, RZ ;  /* 0x000088805f0d7816 */ /* 0x008fca00000000ff */
[----:B------:R-:W-:-:S07]  /*3770*/  IMAD R14, R13, R88, RZ ;  /* 0x000000580d0e7224 */ /* 0x000fce00078e02ff */
.L_x_121:
[----:B------:R-:W-:Y:S05]  /*3780*/  BSYNC B1 ;  /* 0x0000000000017941 */ /* 0x000fea0003800000 */
.L_x_120:
        /* <DEDUP_REMOVED lines=11> */
.L_x_123:
[----:B------:R-:W-:Y:S05]  /*3840*/  BSYNC B1 ;  /* 0x0000000000017941 */ /* 0x000fea0003800000 */
.L_x_122:
[----:B---3--:R-:W-:Y:S01]  /*3850*/  @!P4 IMAD R13, R70, R19, R14 ;  /* 0x00000013460dc224 */ /* 0x008fe200078e020e */
[----:B------:R-:W-:Y:S04]  /*3860*/  BSSY B1, `(.L_x_124) ;  /* 0x0000006000017945 */ /* 0x000fe80003800000 */
[----:B------:R3:W-:Y:S01]  /*3870*/  @!P4 STG.E.U8 desc[UR38][R6.64+0x58], R13 ;  /* 0x0000580d0600c986 */ /* 0x0007e2000c101126 */
[----:B------:R-:W-:Y:S05]  /*3880*/  @P3 BRA `(.L_x_125) ;  /* 0x00000000000c3947 */ /* 0x000fea0003800000 */
[----:B------:R-:W3:Y:S02]  /*3890*/  LDG.E.U8 R95, desc[UR38][R10.64+0x59] ;  /* 0x000059260a5f7981 */ /* 0x000ee4000c1e1100 */
[----:B---3--:R-:W-:-:S05]  /*38a0*/  PRMT R13, R95, 0x8880, RZ ;  /* 0x000088805f0d7816 */ /* 0x008fca00000000ff */
[----:B------:R-:W-:-:S07]  /*38b0*/  IMAD R14, R13, R88, RZ ;  /* 0x000000580d0e7224 */ /* 0x000fce00078e02ff */
.L_x_125:
[----:B------:R-:W-:Y:S05]  /*38c0*/  BSYNC B1 ;  /* 0x0000000000017941 */ /* 0x000fea0003800000 */
.L_x_124:
[----:B------:R-:W-:Y:S01]  /*38d0*/  @!P3 IMAD R71, R71, R19, R14 ;  /* 0x000000134747b224 */ /* 0x000fe200078e020e */
[----:B------:R-:W-:Y:S04]  /*38e0*/  BSSY B1, `(.L_x_126) ;  /* 0x0000006000017945 */ /* 0x000fe80003800000 */
[----:B------:R0:W-:Y:S01]  /*38f0*/  @!P3 STG.E.U8 desc[UR38][R6.64+0x59], R71 ;  /* 0x000059470600b986 */ /* 0x0001e2000c101126 */
[----:B------:R-:W-:Y:S05]  /*3900*/  @P5 BRA `(.L_x_127) ;  /* 0x00000000000c5947 */ /* 0x000fea0003800000 */
[----:B------:R-:W3:Y:S02]  /*3910*/  LDG.E.U8 R95, desc[UR38][R8.64+0x60] ;  /* 0x00006026085f7981 */ /* 0x000ee4000c1e1100 */
[----:B---3--:R-:W-:-:S05]  /*3920*/  PRMT R13, R95, 0x8880, RZ ;  /* 0x000088805f0d7816 */ /* 0x008fca00000000ff */
[----:B------:R-:W-:-:S07]  /*3930*/  IMAD R14, R13, R88, RZ ;  /* 0x000000580d0e7224 */ /* 0x000fce00078e02ff */
.L_x_127:
[----:B------:R-:W-:Y:S05]  /*3940*/  BSYNC B1 ;  /* 0x0000000000017941 */ /* 0x000fea0003800000 */
.L_x_126:
[----:B---3--:R-:W-:Y:S01]  /*3950*/  @!P5 IMAD R13, R72, R19, R14 ;  /* 0x00000013480dd224 */ /* 0x008fe200078e020e */
[----:B------:R-:W-:Y:S04]  /*3960*/  BSSY B1, `(.L_x_128) ;  /* 0x0000006000017945 */ /* 0x000fe80003800000 */
[----:B------:R3:W-:Y:S01]  /*3970*/  @!P5 STG.E.U8 desc[UR38][R4.64+0x60], R13 ;  /* 0x0000600d0400d986 */ /* 0x0007e2000c101126 */
[----:B------:R-:W-:Y:S05]  /*3980*/  @P2 BRA `(.L_x_129) ;  /* 0x00000000000c2947 */ /* 0x000fea0003800000 */
[----:B------:R-:W3:Y:S02]  /*3990*/  LDG.E.U8 R95, desc[UR38][R8.64+0x61] ;  /* 0x00006126085f7981 */ /* 0x000ee4000c1e1100 */
[----:B---3--:R-:W-:-:S05]  /*39a0*/  PRMT R13, R95, 0x8880, RZ ;  /* 0x000088805f0d7816 */ /* 0x008fca00000000ff */
[----:B------:R-:W-:-:S07]  /*39b0*/  IMAD R14, R13, R88, RZ ;  /* 0x000000580d0e7224 */ /* 0x000fce00078e02ff */
.L_x_129:
[----:B------:R-:W-:Y:S05]  /*39c0*/  BSYNC B1 ;  /* 0x0000000000017941 */ /* 0x000fea0003800000 */
.L_x_128:
        /* <DEDUP_REMOVED lines=11> */
.L_x_131:
[----:B------:R-:W-:Y:S05]  /*3a80*/  BSYNC B1 ;  /* 0x0000000000017941 */ /* 0x000fea0003800000 */
.L_x_130:
[----:B---3--:R-:W-:Y:S01]  /*3a90*/  @!P4 IMAD R13, R74, R19, R14 ;  /* 0x000000134a0dc224 */ /* 0x008fe200078e020e */
[----:B------:R-:W-:Y:S04]  /*3aa0*/  BSSY B1, `(.L_x_132) ;  /* 0x0000006000017945 */ /* 0x000fe80003800000 */
[----:B------:R3:W-:Y:S01]  /*3ab0*/  @!P4 STG.E.U8 desc[UR38][R6.64+0x60], R13 ;  /* 0x0000600d0600c986 */ /* 0x0007e2000c101126 */
[----:B------:R-:W-:Y:S05]  /*3ac0*/  @P3 BRA `(.L_x_133) ;  /* 0x00000000000c3947 */ /* 0x000fea0003800000 */
[----:B------:R-:W3:Y:S02]  /*3ad0*/  LDG.E.U8 R95, desc[UR38][R10.64+0x61] ;  /* 0x000061260a5f7981 */ /* 0x000ee4000c1e1100 */
[----:B---3--:R-:W-:-:S05]  /*3ae0*/  PRMT R13, R95, 0x8880, RZ ;  /* 0x000088805f0d7816 */ /* 0x008fca00000000ff */
[----:B------:R-:W-:-:S07]  /*3af0*/  IMAD R14, R13, R88, RZ ;  /* 0x000000580d0e7224 */ /* 0x000fce00078e02ff */
.L_x_133:
[----:B------:R-:W-:Y:S05]  /*3b00*/  BSYNC B1 ;  /* 0x0000000000017941 */ /* 0x000fea0003800000 */
.L_x_132:
[----:B------:R-:W-:Y:S01]  /*3b10*/  @!P3 IMAD R75, R75, R19, R14 ;  /* 0x000000134b4bb224 */ /* 0x000fe200078e020e */
[----:B------:R-:W-:Y:S04]  /*3b20*/  BSSY B1, `(.L_x_134) ;  /* 0x0000006000017945 */ /* 0x000fe80003800000 */
[----:B------:R0:W-:Y:S01]  /*3b30*/  @!P3 STG.E.U8 desc[UR38][R6.64+0x61], R75 ;  /* 0x0000614b0600b986 */ /* 0x0001e2000c101126 */
[----:B------:R-:W-:Y:S05]  /*3b40*/  @P5 BRA `(.L_x_135) ;  /* 0x00000000000c5947 */ /* 0x000fea0003800000 */
[----:B------:R-:W3:Y:S02]  /*3b50*/  LDG.E.U8 R95, desc[UR38][R8.64+0x68] ;  /* 0x00006826085f7981 */ /* 0x000ee4000c1e1100 */
[----:B---3--:R-:W-:-:S05]  /*3b60*/  PRMT R13, R95, 0x8880, RZ ;  /* 0x000088805f0d7816 */ /* 0x008fca00000000ff */
[----:B------:R-:W-:-:S07]  /*3b70*/  IMAD R14, R13, R88, RZ ;  /* 0x000000580d0e7224 */ /* 0x000fce00078e02ff */
.L_x_135:
[----:B------:R-:W-:Y:S05]  /*3b80*/  BSYNC B1 ;  /* 0x0000000000017941 */ /* 0x000fea0003800000 */
.L_x_134:
[----:B---3--:R-:W-:Y:S01]  /*3b90*/  @!P5 IMAD R13, R76, R19, R14 ;  /* 0x000000134c0dd224 */ /* 0x008fe200078e020e */
[----:B------:R-:W-:Y:S04]  /*3ba0*/  BSSY B1, `(.L_x_136) ;  /* 0x0000006000017945 */ /* 0x000fe80003800000 */
[----:B------:R3:W-:Y:S01]  /*3bb0*/  @!P5 STG.E.U8 desc[UR38][R4.64+0x68], R13 ;  /* 0x0000680d0400d986 */ /* 0x0007e2000c101126 */
[----:B------:R-:W-:Y:S05]  /*3bc0*/  @P2 BRA `(.L_x_137) ;  /* 0x00000000000c2947 */ /* 0x000fea0003800000 */
[----:B------:R-:W3:Y:S02]  /*3bd0*/  LDG.E.U8 R95, desc[UR38][R8.64+0x69] ;  /* 0x00006926085f7981 */ /* 0x000ee4000c1e1100 */
[----:B---3--:R-:W-:-:S05]  /*3be0*/  PRMT R13, R95, 0x8880, RZ ;  /* 0x000088805f0d7816 */ /* 0x008fca00000000ff */
[----:B------:R-:W-:-:S07]  /*3bf0*/  IMAD R14, R13, R88, RZ ;  /* 0x000000580d0e7224 */ /* 0x000fce00078e02ff */
.L_x_137:
[----:B------:R-:W-:Y:S05]  /*3c00*/  BSYNC B1 ;  /* 0x0000000000017941 */ /* 0x000fea0003800000 */
.L_x_136:
        /* <DEDUP_REMOVED lines=11> */
.L_x_139:
[----:B------:R-:W-:Y:S05]  /*3cc0*/  BSYNC B1 ;  /* 0x0000000000017941 */ /* 0x000fea0003800000 */
.L_x_138:
[----:B---3--:R-:W-:Y:S01]  /*3cd0*/  @!P4 IMAD R13, R78, R19, R14 ;  /* 0x000000134e0dc224 */ /* 0x008fe200078e020e */
[----:B------:R-:W-:Y:S04]  /*3ce0*/  BSSY B1, `(.L_x_140) ;  /* 0x0000006000017945 */ /* 0x000fe80003800000 */
[----:B------:R3:W-:Y:S01]  /*3cf0*/  @!P4 STG.E.U8 desc[UR38][R6.64+0x68], R13 ;  /* 0x0000680d0600c986 */ /* 0x0007e2000c101126 */
[----:B------:R-:W-:Y:S05]  /*3d00*/  @P3 BRA `(.L_x_141) ;  /* 0x00000000000c3947 */ /* 0x000fea0003800000 */
[----:B------:R-:W3:Y:S02]  /*3d10*/  LDG.E.U8 R95, desc[UR38][R10.64+0x69] ;  /* 0x000069260a5f7981 */ /* 0x000ee4000c1e1100 */
[----:B---3--:R-:W-:-:S05]  /*3d20*/  PRMT R13, R95, 0x8880, RZ ;  /* 0x000088805f0d7816 */ /* 0x008fca00000000ff */
[----:B------:R-:W-:-:S07]  /*3d30*/  IMAD R14, R13, R88, RZ ;  /* 0x000000580d0e7224 */ /* 0x000fce00078e02ff */
.L_x_141:
[----:B------:R-:W-:Y:S05]  /*3d40*/  BSYNC B1 ;  /* 0x0000000000017941 */ /* 0x000fea0003800000 */
.L_x_140:
[----:B------:R-:W-:Y:S01]  /*3d50*/  @!P3 IMAD R79, R79, R19, R14 ;  /* 0x000000134f4fb224 */ /* 0x000fe200078e020e */
[----:B------:R-:W-:Y:S04]  /*3d60*/  BSSY B1, `(.L_x_142) ;  /* 0x0000006000017945 */ /* 0x000fe80003800000 */
[----:B------:R0:W-:Y:S01]  /*3d70*/  @!P3 STG.E.U8 desc[UR38][R6.64+0x69], R79 ;  /* 0x0000694f0600b986 */ /* 0x0001e2000c101126 */
[----:B------:R-:W-:Y:S05]  /*3d80*/  @P5 BRA `(.L_x_143) ;  /* 0x00000000000c5947 */ /* 0x000fea0003800000 */
[----:B------:R-:W3:Y:S02]  /*3d90*/  LDG.E.U8 R95, desc[UR38][R8.64+0x70] ;  /* 0x00007026085f7981 */ /* 0x000ee4000c1e1100 */
[----:B---3--:R-:W-:-:S05]  /*3da0*/  PRMT R13, R95, 0x8880, RZ ;  /* 0x000088805f0d7816 */ /* 0x008fca00000000ff */
[----:B------:R-:W-:-:S07]  /*3db0*/  IMAD R14, R13, R88, RZ ;  /* 0x000000580d0e7224 */ /* 0x000fce00078e02ff */
.L_x_143:
[----:B------:R-:W-:Y:S05]  /*3dc0*/  BSYNC B1 ;  /* 0x0000000000017941 */ /* 0x000fea0003800000 */
.L_x_142:
[----:B---3--:R-:W-:Y:S01]  /*3dd0*/  @!P5 IMAD R13, R80, R19, R14 ;  /* 0x00000013500dd224 */ /* 0x008fe200078e020e */
[----:B------:R-:W-:Y:S04]  /*3de0*/  BSSY B1, `(.L_x_144) ;  /* 0x0000006000017945 */ /* 0x000fe80003800000 */
[----:B------:R3:W-:Y:S01]  /*3df0*/  @!P5 STG.E.U8 desc[UR38][R4.64+0x70], R13 ;  /* 0x0000700d0400d986 */ /* 0x0007e2000c101126 */
[----:B------:R-:W-:Y:S05]  /*3e00*/  @P2 BRA `(.L_x_145) ;  /* 0x00000000000c2947 */ /* 0x000fea0003800000 */
[----:B------:R-:W3:Y:S02]  /*3e10*/  LDG.E.U8 R95, desc[UR38][R8.64+0x71] ;  /* 0x00007126085f7981 */ /* 0x000ee4000c1e1100 */
[----:B---3--:R-:W-:-:S05]  /*3e20*/  PRMT R13, R95, 0x8880, RZ ;  /* 0x000088805f0d7816 */ /* 0x008fca00000000ff */
[----:B------:R-:W-:-:S07]  /*3e30*/  IMAD R14, R13, R88, RZ ;  /* 0x000000580d0e7224 */ /* 0x000fce00078e02ff */
.L_x_145:
[----:B------:R-:W-:Y:S05]  /*3e40*/  BSYNC B1 ;  /* 0x0000000000017941 */ /* 0x000fea0003800000 */
.L_x_144:
[----:B------:R-:W-:Y:S01]  /*3e50*/  ISETP.LT.OR P4, PT, R3, 0x71, !P0 ;  /* 0x000000710300780c */ /* 0x000fe20004781670 */
[----:B------:R-:W-:Y:S01]  /*3e60*/  @!P2 IMAD R81, R81, R19, R14 ;  /* 0x000000135151a224 */ /* 0x000fe200078e020e */
[----:B------:R-:W-:Y:S01]  /*3e70*/  BSSY B1, `(.L_x_146) ;  /* 0x000000a000017945 */ /* 0x000fe20003800000 */
[C---:B------:R-:W-:Y:S02]  /*3e80*/  ISETP.LT.OR P3, PT, R3.reuse, 0x72, !P0 ;  /* 0x000000720300780c */ /* 0x040fe40004761670 */
        /* <DEDUP_REMOVED lines=8> */
.L_x_147:
[----:B------:R-:W-:Y:S05]  /*3f10*/  BSYNC B1 ;  /* 0x0000000000017941 */ /* 0x000fea0003800000 */
.L_x_146:
[----:B---3--:R-:W-:Y:S01]  /*3f20*/  @!P4 IMAD R13, R82, R19, R14 ;  /* 0x00000013520dc224 */ /* 0x008fe200078e020e */
[----:B------:R-:W-:Y:S04]  /*3f30*/  BSSY B1, `(.L_x_148) ;  /* 0x0000006000017945 */ /* 0x000fe80003800000 */
[----:B------:R3:W-:Y:S01]  /*3f40*/  @!P4 STG.E.U8 desc[UR38][R6.64+0x70], R13 ;  /* 0x0000700d0600c986 */ /* 0x0007e2000c101126 */
[----:B------:R-:W-:Y:S05]  /*3f50*/  @P3 BRA `(.L_x_149) ;  /* 0x00000000000c3947 */ /* 0x000fea0003800000 */
[----:B------:R-:W3:Y:S02]  /*3f60*/  LDG.E.U8 R95, desc[UR38][R10.64+0x71] ;  /* 0x000071260a5f7981 */ /* 0x000ee4000c1e1100 */
[----:B---3--:R-:W-:-:S05]  /*3f70*/  PRMT R13, R95, 0x8880, RZ ;  /* 0x000088805f0d7816 */ /* 0x008fca00000000ff */
[----:B------:R-:W-:-:S07]  /*3f80*/  IMAD R14, R13, R88, RZ ;  /* 0x000000580d0e7224 */ /* 0x000fce00078e02ff */
.L_x_149:
[----:B------:R-:W-:Y:S05]  /*3f90*/  BSYNC B1 ;  /* 0x0000000000017941 */ /* 0x000fea0003800000 */
.L_x_148:
[----:B------:R-:W-:Y:S01]  /*3fa0*/  @!P3 IMAD R83, R83, R19, R14 ;  /* 0x000000135353b224 */ /* 0x000fe200078e020e */
[----:B------:R-:W-:Y:S04]  /*3fb0*/  BSSY B1, `(.L_x_150) ;  /* 0x0000006000017945 */ /* 0x000fe80003800000 */
[----:B------:R0:W-:Y:S01]  /*3fc0*/  @!P3 STG.E.U8 desc[UR38][R6.64+0x71], R83 ;  /* 0x000071530600b986 */ /* 0x0001e2000c101126 */
[----:B------:R-:W-:Y:S05]  /*3fd0*/  @P2 BRA `(.L_x_151) ;  /* 0x00000000000c2947 */ /* 0x000fea0003800000 */
[----:B------:R-:W3:Y:S02]  /*3fe0*/  LDG.E.U8 R95, desc[UR38][R8.64+0x78] ;  /* 0x00007826085f7981 */ /* 0x000ee4000c1e1100 */
[----:B---3--:R-:W-:-:S05]  /*3ff0*/  PRMT R13, R95, 0x8880, RZ ;  /* 0x000088805f0d7816 */ /* 0x008fca00000000ff */
[----:B------:R-:W-:-:S07]  /*4000*/  IMAD R14, R13, R88, RZ ;  /* 0x000000580d0e7224 */ /* 0x000fce00078e02ff */
.L_x_151:
[----:B------:R-:W-:Y:S05]  /*4010*/  BSYNC B1 ;  /* 0x0000000000017941 */ /* 0x000fea0003800000 */
.L_x_150:
[----:B---3--:R-:W-:Y:S01]  /*4020*/  @!P2 IMAD R13, R84, R19, R14 ;  /* 0x00000013540da224 */ /* 0x008fe200078e020e */
[----:B------:R-:W-:Y:S04]  /*4030*/  BSSY B1, `(.L_x_152) ;  /* 0x0000006000017945 */ /* 0x000fe80003800000 */
[----:B------:R3:W-:Y:S01]  /*4040*/  @!P2 STG.E.U8 desc[UR38][R4.64+0x78], R13 ;  /* 0x0000780d0400a986 */ /* 0x0007e2000c101126 */
[----:B------:R-:W-:Y:S05]  /*4050*/  @P1 BRA `(.L_x_153) ;  /* 0x00000000000c1947 */ /* 0x000fea0003800000 */
[----:B------:R-:W3:Y:S02]  /*4060*/  LDG.E.U8 R95, desc[UR38][R8.64+0x79] ;  /* 0x00007926085f7981 */ /* 0x000ee4000c1e1100 */
[----:B---3--:R-:W-:-:S05]  /*4070*/  PRMT R13, R95, 0x8880, RZ ;  /* 0x000088805f0d7816 */ /* 0x008fca00000000ff */
[----:B------:R-:W-:-:S07]  /*4080*/  IMAD R14, R13, R88, RZ ;  /* 0x000000580d0e7224 */ /* 0x000fce00078e02ff */
.L_x_153:
[----:B------:R-:W-:Y:S05]  /*4090*/  BSYNC B1 ;  /* 0x0000000000017941 */ /* 0x000fea0003800000 */
.L_x_152:
[----:B------:R-:W-:Y:S01]  /*40a0*/  @!P1 IMAD R85, R85, R19, R14 ;  /* 0x0000001355559224 */ /* 0x000fe200078e020e */
[----:B------:R-:W-:Y:S04]  /*40b0*/  BSSY B1, `(.L_x_154) ;  /* 0x0000006000017945 */ /* 0x000fe80003800000 */
[----:B------:R0:W-:Y:S01]  /*40c0*/  @!P1 STG.E.U8 desc[UR38][R4.64+0x79], R85 ;  /* 0x0000795504009986 */ /* 0x0001e2000c101126 */
[----:B------:R-:W-:Y:S05]  /*40d0*/  @P5 BRA `(.L_x_155) ;  /* 0x00000000000c5947 */ /* 0x000fea0003800000 */
[----:B------:R-:W0:Y:S02]  /*40e0*/  LDG.E.U8 R95, desc[UR38][R10.64+0x78] ;  /* 0x000078260a5f7981 */ /* 0x000e24000c1e1100 */
[----:B0123--:R-:W-:-:S05]  /*40f0*/  PRMT R5, R95, 0x8880, RZ ;  /* 0x000088805f057816 */ /* 0x00ffca00000000ff */
[----:B------:R-:W-:-:S07]  /*4100*/  IMAD R14, R5, R88, RZ ;  /* 0x00000058050e7224 */ /* 0x000fce00078e02ff */
.L_x_155:
[----:B------:R-:W-:Y:S05]  /*4110*/  BSYNC B1 ;  /* 0x0000000000017941 */ /* 0x000fea0003800000 */
.L_x_154:
[----:B0123--:R-:W-:Y:S01]  /*4120*/  @!P5 IMAD R5, R86, R19, R14 ;  /* 0x000000135605d224 */ /* 0x00ffe200078e020e */
[----:B------:R-:W-:Y:S01]  /*4130*/  ISETP.LT.OR P0, PT, R3, 0x7a, !P0 ;  /* 0x0000007a0300780c */ /* 0x000fe20004701670 */
[----:B------:R-:W-:Y:S03]  /*4140*/  BSSY B1, `(.L_x_156) ;  /* 0x0000006000017945 */ /* 0x000fe60003800000 */
[----:B------:R0:W-:Y:S09]  /*4150*/  @!P5 STG.E.U8 desc[UR38][R6.64+0x78], R5 ;  /* 0x000078050600d986 */ /* 0x0001f2000c101126 */
[----:B------:R-:W-:Y:S05]  /*4160*/  @P0 BRA `(.L_x_157) ;  /* 0x00000000000c0947 */ /* 0x000fea0003800000 */
[----:B------:R-:W2:Y:S02]  /*4170*/  LDG.E.U8 R95, desc[UR38][R10.64+0x79] ;  /* 0x000079260a5f7981 */ /* 0x000ea4000c1e1100 */
[----:B--2---:R-:W-:-:S05]  /*4180*/  PRMT R3, R95, 0x8880, RZ ;  /* 0x000088805f037816 */ /* 0x004fca00000000ff */
[----:B------:R-:W-:-:S07]  /*4190*/  IMAD R14, R3, R88, RZ ;  /* 0x00000058030e7224 */ /* 0x000fce00078e02ff */
.L_x_157:
[----:B------:R-:W-:Y:S05]  /*41a0*/  BSYNC B1 ;  /* 0x0000000000017941 */ /* 0x000fea0003800000 */
.L_x_156:
[----:B------:R-:W-:Y:S01]  /*41b0*/  IMAD R87, R87, R19, R14 ;  /* 0x0000001357577224 */ /* 0x000fe200078e020e */
[----:B------:R-:W-:Y:S06]  /*41c0*/  @P0 BRA `(.L_x_158) ;  /* 0x0000000c00100947 */ /* 0x000fec0003800000 */
[----:B------:R1:W-:Y:S01]  /*41d0*/  STG.E.U8 desc[UR38][R6.64+0x79], R87 ;  /* 0x0000795706007986 */ /* 0x0003e2000c101126 */
[----:B------:R-:W-:Y:S05]  /*41e0*/  BRA `(.L_x_158) ;  /* 0x0000000c00087947 */ /* 0x000fea0003800000 */
.L_x_29:
[C---:B------:R-:W-:Y:S02]  /*41f0*/  ISETP.GE.AND P1, PT, R102.reuse, 0x1, PT ;  /* 0x000000016600780c */ /* 0x040fe40003f26270 */
[----:B------:R-:W-:Y:S02]  /*4200*/  ISETP.GE.AND P0, PT, R102, 0x9, PT ;  /* 0x000000096600780c */ /* 0x000fe40003f06270 */
[C---:B------:R-:W-:Y:S02]  /*4210*/  ISETP.LT.OR P4, PT, R3.reuse, 0x1, !P1 ;  /* 0x000000010300780c */ /* 0x040fe40004f81670 */
[C---:B------:R-:W-:Y:S02]  /*4220*/  ISETP.LT.OR P3, PT, R3.reuse, 0x2, !P1 ;  /* 0x000000020300780c */ /* 0x040fe40004f61670 */
[C---:B------:R-:W-:Y:S02]  /*4230*/  ISETP.LT.OR P2, PT, R3.reuse, 0x1, !P0 ;  /* 0x000000010300780c */ /* 0x040fe40004741670 */
[----:B------:R-:W-:-:S07]  /*4240*/  ISETP.LT.OR P5, PT, R3, 0x2, !P0 ;  /* 0x000000020300780c */ /* 0x000fce00047a1670 */
[-C--:B------:R-:W-:Y:S02]  /*4250*/  @!P4 IMAD R9, R24, R19.reuse, RZ ;  /* 0x000000131809c224 */ /* 0x080fe400078e02ff */
[-C--:B------:R-:W-:Y:S02]  /*4260*/  @!P3 IMAD R25, R25, R19.reuse, RZ ;  /* 0x000000131919b224 */ /* 0x080fe400078e02ff */
[-C--:B------:R-:W-:Y:S01]  /*4270*/  @!P2 IMAD R11, R26, R19.reuse, RZ ;  /* 0x000000131a0ba224 */ /* 0x080fe200078e02ff */
[----:B------:R0:W-:Y:S01]  /*4280*/  @!P4 STG.E.U8 desc[UR38][R4.64], R9 ;  /* 0x000000090400c986 */ /* 0x0001e2000c101126 */
[----:B------:R-:W-:Y:S01]  /*4290*/  ISETP.LT.OR P4, PT, R3, 0x9, !P1 ;  /* 0x000000090300780c */ /* 0x000fe20004f81670 */
[----:B------:R-:W-:Y:S02]  /*42a0*/  @!P5 IMAD R27, R27, R19, RZ ;  /* 0x000000131b1bd224 */ /* 0x000fe400078e02ff */
[----:B------:R-:W-:Y:S01]  /*42b0*/  @!P3 STG.E.U8 desc[UR38][R4.64+0x1], R25 ;  /* 0x000001190400b986 */ /* 0x000fe2000c101126 */
[----:B------:R-:W-:-:S03]  /*42c0*/  ISETP.LT.OR P3, PT, R3, 0xa, !P1 ;  /* 0x0000000a0300780c */ /* 0x000fc60004f61670 */
[----:B------:R1:W-:Y:S01]  /*42d0*/  @!P2 STG.E.U8 desc[UR38][R6.64], R11 ;  /* 0x0000000b0600a986 */ /* 0x0003e2000c101126 */
[----:B------:R-:W-:-:S03]  /*42e0*/  ISETP.LT.OR P2, PT, R3, 0x9, !P0 ;  /* 0x000000090300780c */ /* 0x000fc60004741670 */
[----:B------:R-:W-:Y:S01]  /*42f0*/  @!P5 STG.E.U8 desc[UR38][R6.64+0x1], R27 ;  /* 0x0000011b0600d986 */ /* 0x000fe2000c101126 */
[----:B------:R-:W-:Y:S01]  /*4300*/  ISETP.LT.OR P5, PT, R3, 0xa, !P0 ;  /* 0x0000000a0300780c */ /* 0x000fe200047a1670 */
[----:B------:R-:W-:-:S04]  /*4310*/  @!P4 IMAD R13, R28, R19, RZ ;  /* 0x000000131c0dc224 */ /* 0x000fc800078e02ff */
[-C--:B------:R-:W-:Y:S01]  /*4320*/  @!P3 IMAD R29, R29, R19.reuse, RZ ;  /* 0x000000131d1db224 */ /* 0x080fe200078e02ff */
[----:B------:R-:W-:Y:S01]  /*4330*/  @!P4 STG.E.U8 desc[UR38][R4.64+0x8], R13 ;  /* 0x0000080d0400c986 */ /* 0x000fe2000c101126 */
[C---:B------:R-:W-:Y:S02]  /*4340*/  ISETP.LT.OR P4, PT, R3.reuse, 0x11, !P1 ;  /* 0x000000110300780c */ /* 0x040fe40004f81670 */
[-C--:B0-----:R-:W-:Y:S01]  /*4350*/  @!P2 IMAD R9, R30, R19.reuse, RZ ;  /* 0x000000131e09a224 */ /* 0x081fe200078e02ff */
[----:B------:R-:W-:Y:S01]  /*4360*/  @!P3 STG.E.U8 desc[UR38][R4.64+0x9], R29 ;  /* 0x0000091d0400b986 */ /* 0x000fe2000c101126 */
[----:B------:R-:W-:Y:S02]  /*4370*/  ISETP.LT.OR P3, PT, R3, 0x12, !P1 ;  /* 0x000000120300780c */ /* 0x000fe40004f61670 */
[----:B------:R-:W-:Y:S01]  /*4380*/  @!P5 IMAD R31, R31, R19, RZ ;  /* 0x000000131f1fd224 */ /* 0x000fe200078e02ff */
[----:B------:R0:W-:Y:S01]  /*4390*/  @!P2 STG.E.U8 desc[UR38][R6.64+0x8], R9 ;  /* 0x000008090600a986 */ /* 0x0001e2000c101126 */
[----:B------:R-:W-:-:S03]  /*43a0*/  ISETP.LT.OR P2, PT, R3, 0x11, !P0 ;  /* 0x000000110300780c */ /* 0x000fc60004741670 */
[----:B------:R-:W-:Y:S01]  /*43b0*/  @!P5 STG.E.U8 desc[UR38][R6.64+0x9], R31 ;  /* 0x0000091f0600d986 */ /* 0x000fe2000c101126 */
[----:B------:R-:W-:Y:S01]  /*43c0*/  ISETP.LT.OR P5, PT, R3, 0x12, !P0 ;  /* 0x000000120300780c */ /* 0x000fe200047a1670 */
[----:B-1----:R-:W-:-:S04]  /*43d0*/  @!P4 IMAD R11, R32, R19, RZ ;  /* 0x00000013200bc224 */ /* 0x002fc800078e02ff */
        /* <DEDUP_REMOVED lines=109> */
[----:B------:R1:W-:Y:S01]  /*4ab0*/  @!P4 STG.E.U8 desc[UR38][R4.64+0x58], R13 ;  /* 0x0000580d0400c986 */ /* 0x0003e2000c101126 */
        /* <DEDUP_REMOVED lines=13> */
[-C--:B-1----:R-:W-:Y:S01]  /*4b90*/  @!P2 IMAD R13, R74, R19.reuse, RZ ;  /* 0x000000134a0da224 */ /* 0x082fe200078e02ff */
[----:B------:R-:W-:Y:S01]  /*4ba0*/  @!P3 STG.E.U8 desc[UR38][R4.64+0x61], R73 ;  /* 0x000061490400b986 */ /* 0x000fe2000c101126 */
[----:B------:R-:W-:Y:S02]  /*4bb0*/  ISETP.LT.OR P3, PT, R3, 0x6a, !P1 ;  /* 0x0000006a0300780c */ /* 0x000fe40004f61670 */
[----:B------:R-:W-:Y:S01]  /*4bc0*/  @!P5 IMAD R75, R75, R19, RZ ;  /* 0x000000134b4bd224 */ /* 0x000fe200078e02ff */
[----:B------:R1:W-:Y:S01]  /*4bd0*/  @!P2 STG.E.U8 desc[UR38][R6.64+0x60], R13 ;  /* 0x0000600d0600a986 */ /* 0x0003e2000c101126 */
[----:B------:R-:W-:-:S03]  /*4be0*/  ISETP.LT.OR P2, PT, R3, 0x69, !P0 ;  /* 0x000000690300780c */ /* 0x000fc60004741670 */
[----:B------:R-:W-:Y:S01]  /*4bf0*/  @!P5 STG.E.U8 desc[UR38][R6.64+0x61], R75 ;  /* 0x0000614b0600d986 */ /* 0x000fe2000c101126 */
[----:B------:R-:W-:Y:S01]  /*4c00*/  ISETP.LT.OR P5, PT, R3, 0x6a, !P0 ;  /* 0x0000006a0300780c */ /* 0x000fe200047a1670 */
[----:B0-----:R-:W-:-:S04]  /*4c10*/  @!P4 IMAD R9, R76, R19, RZ ;  /* 0x000000134c09c224 */ /* 0x001fc800078e02ff */
[-C--:B------:R-:W-:Y:S01]  /*4c20*/  @!P3 IMAD R77, R77, R19.reuse, RZ ;  /* 0x000000134d4db224 */ /* 0x080fe200078e02ff */
[----:B------:R-:W-:Y:S01]  /*4c30*/  @!P4 STG.E.U8 desc[UR38][R4.64+0x68], R9 ;  /* 0x000068090400c986 */ /* 0x000fe2000c101126 */
[C---:B------:R-:W-:Y:S02]  /*4c40*/  ISETP.LT.OR P4, PT, R3.reuse, 0x72, !P1 ;  /* 0x000000720300780c */ /* 0x040fe40004f81670 */
[-C--:B--2---:R-:W-:Y:S01]  /*4c50*/  @!P2 IMAD R11, R78, R19.reuse, RZ ;  /* 0x000000134e0ba224 */ /* 0x084fe200078e02ff */
[----:B------:R-:W-:Y:S01]  /*4c60*/  @!P3 STG.E.U8 desc[UR38][R4.64+0x69], R77 ;  /* 0x0000694d0400b986 */ /* 0x000fe2000c101126 */
[----:B------:R-:W-:Y:S02]  /*4c70*/  ISETP.LT.OR P3, PT, R3, 0x71, !P1 ;  /* 0x000000710300780c */ /* 0x000fe40004f61670 */
[----:B------:R-:W-:Y:S01]  /*4c80*/  @!P5 IMAD R79, R79, R19, RZ ;  /* 0x000000134f4fd224 */ /* 0x000fe200078e02ff */
[----:B------:R0:W-:Y:S01]  /*4c90*/  @!P2 STG.E.U8 desc[UR38][R6.64+0x68], R11 ;  /* 0x0000680b0600a986 */ /* 0x0001e2000c101126 */
[----:B------:R-:W-:-:S03]  /*4ca0*/  ISETP.LT.OR P2, PT, R3, 0x71, !P0 ;  /* 0x000000710300780c */ /* 0x000fc60004741670 */
[----:B------:R2:W-:Y:S01]  /*4cb0*/  @!P5 STG.E.U8 desc[UR38][R6.64+0x69], R79 ;  /* 0x0000694f0600d986 */ /* 0x0005e2000c101126 */
[----:B------:R-:W-:Y:S01]  /*4cc0*/  ISETP.LT.OR P5, PT, R3, 0x79, !P0 ;  /* 0x000000790300780c */ /* 0x000fe200047a1670 */
[----:B------:R-:W-:-:S04]  /*4cd0*/  @!P4 IMAD R81, R81, R19, RZ ;  /* 0x000000135151c224 */ /* 0x000fc800078e02ff */
[-C--:B-1----:R-:W-:Y:S01]  /*4ce0*/  @!P3 IMAD R13, R80, R19.reuse, RZ ;  /* 0x00000013500db224 */ /* 0x082fe200078e02ff */
[----:B------:R2:W-:Y:S01]  /*4cf0*/  @!P4 STG.E.U8 desc[UR38][R4.64+0x71], R81 ;  /* 0x000071510400c986 */ /* 0x0005e2000c101126 */
[C---:B------:R-:W-:Y:S02]  /*4d00*/  ISETP.LT.OR P4, PT, R3.reuse, 0x72, !P0 ;  /* 0x000000720300780c */ /* 0x040fe40004781670 */
[C---:B------:R-:W-:Y:S01]  /*4d10*/  ISETP.LT.OR P0, PT, R3.reuse, 0x7a, !P0 ;  /* 0x0000007a0300780c */ /* 0x040fe20004701670 */
[----:B------:R2:W-:Y:S01]  /*4d20*/  @!P3 STG.E.U8 desc[UR38][R4.64+0x70], R13 ;  /* 0x0000700d0400b986 */ /* 0x0005e2000c101126 */
[C---:B------:R-:W-:Y:S02]  /*4d30*/  ISETP.LT.OR P3, PT, R3.reuse, 0x79, !P1 ;  /* 0x000000790300780c */ /* 0x040fe40004f61670 */
[----:B------:R-:W-:Y:S01]  /*4d40*/  ISETP.LT.OR P1, PT, R3, 0x7a, !P1 ;  /* 0x0000007a0300780c */ /* 0x000fe20004f21670 */
[-C--:B------:R-:W-:Y:S02]  /*4d50*/  @!P2 IMAD R3, R82, R19.reuse, RZ ;  /* 0x000000135203a224 */ /* 0x080fe400078e02ff */
[----:B0-----:R-:W-:-:S03]  /*4d60*/  @!P5 IMAD R11, R86, R19, RZ ;  /* 0x00000013560bd224 */ /* 0x001fc600078e02ff */
[----:B------:R2:W-:Y:S01]  /*4d70*/  @!P2 STG.E.U8 desc[UR38][R6.64+0x70], R3 ;  /* 0x000070030600a986 */ /* 0x0005e2000c101126 */
[-C--:B------:R-:W-:Y:S02]  /*4d80*/  @!P4 IMAD R83, R83, R19.reuse, RZ ;  /* 0x000000135353c224 */ /* 0x080fe400078e02ff */
[-C--:B------:R-:W-:Y:S02]  /*4d90*/  @!P0 IMAD R87, R87, R19.reuse, RZ ;  /* 0x0000001357578224 */ /* 0x080fe400078e02ff */
[-C--:B------:R-:W-:Y:S01]  /*4da0*/  @!P3 IMAD R9, R84, R19.reuse, RZ ;  /* 0x000000135409b224 */ /* 0x080fe200078e02ff */
[----:B------:R2:W-:Y:S01]  /*4db0*/  @!P4 STG.E.U8 desc[UR38][R6.64+0x71], R83 ;  /* 0x000071530600c986 */ /* 0x0005e2000c101126 */
[----:B------:R-:W-:-:S03]  /*4dc0*/  @!P1 IMAD R85, R85, R19, RZ ;  /* 0x0000001355559224 */ /* 0x000fc600078e02ff */
[----:B------:R2:W-:Y:S04]  /*4dd0*/  @!P3 STG.E.U8 desc[UR38][R4.64+0x78], R9 ;  /* 0x000078090400b986 */ /* 0x0005e8000c101126 */
[----:B------:R2:W-:Y:S04]  /*4de0*/  @!P1 STG.E.U8 desc[UR38][R4.64+0x79], R85 ;  /* 0x0000795504009986 */ /* 0x0005e8000c101126 */
[----:B------:R2:W-:Y:S04]  /*4df0*/  @!P5 STG.E.U8 desc[UR38][R6.64+0x78], R11 ;  /* 0x0000780b0600d986 */ /* 0x0005e8000c101126 */
[----:B------:R2:W-:Y:S02]  /*4e00*/  @!P0 STG.E.U8 desc[UR38][R6.64+0x79], R87 ;  /* 0x0000795706008986 */ /* 0x0005e4000c101126 */
.L_x_158:
[----:B------:R-:W-:Y:S05]  /*4e10*/  BSYNC B0 ;  /* 0x0000000000007941 */ /* 0x000fea0003800000 */
.L_x_28:
[----:B------:R-:W-:Y:S01]  /*4e20*/  IADD3 R16, P0, R16, UR36, RZ ;  /* 0x0000002410107c10 */ /* 0x000fe2000ff1e0ff */
[----:B------:R-:W-:Y:S01]  /*4e30*/  ULDC.64 UR4, c[0x0][0x650] ;  /* 0x0001940000047ab9 */ /* 0x000fe20000000a00 */
[----:B--2---:R-:W-:Y:S01]  /*4e40*/  PRMT R3, RZ, 0x7610, R3 ;  /* 0x00007610ff037816 */ /* 0x004fe20000000003 */
[----:B------:R-:W-:Y:S01]  /*4e50*/  IMAD.MOV.U32 R98, RZ, RZ, -0x1 ;  /* 0xffffffffff627424 */ /* 0x000fe200078e00ff */
[----:B------:R-:W-:Y:S01]  /*4e60*/  IADD3.X R17, R17, UR42, RZ, P0, !PT ;  /* 0x0000002a11117c10 */ /* 0x000fe200087fe4ff */
[----:B------:R-:W-:Y:S01]  /*4e70*/  IMAD.MOV.U32 R96, RZ, RZ, -0x1 ;  /* 0xffffffffff607424 */ /* 0x000fe200078e00ff */
[----:B------:R-:W-:-:S04]  /*4e80*/  ISETP.GE.U32.AND P0, PT, R16, UR4, PT ;  /* 0x0000000410007c0c */ /* 0x000fc8000bf06070 */
[----:B------:R-:W-:-:S13]  /*4e90*/  ISETP.GE.U32.AND.EX P0, PT, R17, UR5, PT, P0 ;  /* 0x0000000511007c0c */ /* 0x000fda000bf06100 */
[----:B------:R-:W-:Y:S05]  /*4ea0*/  @P0 BRA `(.L_x_159) ;  /* 0x0000000400500947 */ /* 0x000fea0003800000 */
[----:B------:R-:W2:Y:S01]  /*4eb0*/  LDC.64 R10, c[0x0][0x628] ;  /* 0x00018a00ff0a7b82 */ /* 0x000ea20000000a00 */
[----:B------:R-:W3:Y:S01]  /*4ec0*/  S2R R20, SR_CTAID.X ;  /* 0x0000000000147919 */ /* 0x000ee20000002500 */
[----:B------:R-:W-:Y:S02]  /*4ed0*/  IMAD.MOV.U32 R8, RZ, RZ, R16 ;  /* 0x000000ffff087224 */ /* 0x000fe400078e0010 */
[----:B------:R-:W-:Y:S01]  /*4ee0*/  IMAD.MOV.U32 R9, RZ, RZ, R17 ;  /* 0x000000ffff097224 */ /* 0x000fe200078e0011 */
[----:B------:R-:W0:Y:S03]  /*4ef0*/  S2R R21, SR_CTAID.Y ;  /* 0x0000000000157919 */ /* 0x000e260000002600 */
[----:B------:R-:W0:Y:S08]  /*4f00*/  LDC R0, c[0x0][0x630] ;  /* 0x00018c00ff007b82 */ /* 0x000e300000000800 */
[----:B------:R-:W0:Y:S01]  /*4f10*/  LDC.64 R14, c[0x0][0x620] ;  /* 0x00018800ff0e7b82 */ /* 0x000e220000000a00 */
[----:B--2---:R-:W-:-:S04]  /*4f20*/  ISETP.NE.U32.AND P0, PT, R10, RZ, PT ;  /* 0x000000ff0a00720c */ /* 0x004fc80003f05070 */
[----:B------:R-:W-:-:S13]  /*4f30*/  ISETP.NE.AND.EX P0, PT, R11, RZ, PT, P0 ;  /* 0x000000ff0b00720c */ /* 0x000fda0003f05300 */
[----:B0--3--:R-:W-:Y:S05]  /*4f40*/  @!P0 BRA `(.L_x_160) ;  /* 0x0000000000288947 */ /* 0x009fea0003800000 */
[----:B------:R-:W0:Y:S02]  /*4f50*/  LDC R3, c[0x0][0x634] ;  /* 0x00018d00ff037b82 */ /* 0x000e240000000800 */
[----:B0-----:R-:W-:-:S05]  /*4f60*/  IADD3 R3, P0, R16, R3, RZ ;  /* 0x0000000310037210 */ /* 0x001fca0007f1e0ff */
[----:B------:R-:W-:-:S04]  /*4f70*/  IMAD.X R13, RZ, RZ, R17, P0 ;  /* 0x000000ffff0d7224 */ /* 0x000fc800000e0611 */
[----:B------:R-:W-:-:S04]  /*4f80*/  IMAD.WIDE.U32 R4, R13, R10, RZ ;  /* 0x0000000a0d047225 */ /* 0x000fc800078e00ff */
[----:B-1--4-:R-:W-:-:S04]  /*4f90*/  IMAD.WIDE.U32 R6, P0, R3, R11, R4 ;  /* 0x0000000b03067225 */ /* 0x012fc80007800004 */
[----:B------:R-:W-:-:S04]  /*4fa0*/  IMAD.WIDE.U32 R4, R3, R10, RZ ;  /* 0x0000000a03047225 */ /* 0x000fc800078e00ff */
[----:B------:R-:W-:Y:S01]  /*4fb0*/  IMAD.X R9, RZ, RZ, RZ, P0 ;  /* 0x000000ffff097224 */ /* 0x000fe200000e06ff */
[----:B------:R-:W-:Y:S01]  /*4fc0*/  IADD3 RZ, P0, R5, R6, RZ ;  /* 0x0000000605ff7210 */ /* 0x000fe20007f1e0ff */
[----:B------:R-:W-:-:S04]  /*4fd0*/  IMAD.MOV.U32 R8, RZ, RZ, R7 ;  /* 0x000000ffff087224 */ /* 0x000fc800078e0007 */
[----:B------:R-:W-:-:S08]  /*4fe0*/  IMAD.WIDE.U32.X R8, R13, R11, R8, P0 ;  /* 0x0000000b0d087225 */ /* 0x000fd000000e0408 */
.L_x_160:
[----:B------:R-:W0:Y:S01]  /*4ff0*/  LDC.64 R28, c[0x0][0x640] ;  /* 0x00019000ff1c7b82 */ /* 0x000e220000000a00 */
[-CC-:B------:R-:W-:Y:S01]  /*5000*/  SHF.R.U64 R96, R8, R0.reuse, R9.reuse ;  /* 0x0000000008607219 */ /* 0x180fe20000001209 */
[----:B------:R-:W-:Y:S01]  /*5010*/  ULDC UR4, c[0x0][0x150] ;  /* 0x0000540000047ab9 */ /* 0x000fe20000000800 */
[----:B------:R-:W-:Y:S02]  /*5020*/  SHF.R.U32.HI R0, RZ, R0, R9 ;  /* 0x00000000ff007219 */ /* 0x000fe40000011609 */
[----:B------:R-:W-:Y:S02]  /*5030*/  IADD3 R3, P0, RZ, -R96, RZ ;  /* 0x80000060ff037210 */ /* 0x000fe40007f1e0ff */
[----:B-1--4-:R-:W-:Y:S01]  /*5040*/  I2FP.F32.U32 R7, R20 ;  /* 0x0000001400077245 */ /* 0x012fe20000201000 */
[----:B------:R-:W1:Y:S02]  /*5050*/  LDC R6, c[0x0][0x618] ;  /* 0x00018600ff067b82 */ /* 0x000e640000000800 */
[----:B------:R-:W-:-:S02]  /*5060*/  IMAD.X R5, RZ, RZ, ~R0, P0 ;  /* 0x000000ffff057224 */ /* 0x000fc400000e0e00 */
[----:B------:R-:W-:Y:S01]  /*5070*/  FMUL R7, R7, UR4 ;  /* 0x0000000407077c20 */ /* 0x000fe20008400000 */
[----:B------:R-:W-:Y:S01]  /*5080*/  ULDC UR4, c[0x0][0x154] ;  /* 0x0000550000047ab9 */ /* 0x000fe20000000800 */
[-C--:B------:R-:W-:Y:S02]  /*5090*/  IMAD R0, R5, R14.reuse, RZ ;  /* 0x0000000e05007224 */ /* 0x080fe400078e02ff */
[----:B------:R-:W2:Y:S01]  /*50a0*/  LDC R8, c[0x0][0x608] ;  /* 0x00018200ff087b82 */ /* 0x000ea20000000800 */
[C---:B------:R-:W-:Y:S01]  /*50b0*/  IMAD.WIDE.U32 R4, R3.reuse, R14, R16 ;  /* 0x0000000e03047225 */ /* 0x040fe200078e0010 */
[----:B------:R-:W3:Y:S03]  /*50c0*/  F2I.U32.TRUNC.NTZ R7, R7 ;  /* 0x0000000700077305 */ /* 0x000ee6000020f000 */
[----:B------:R-:W-:Y:S01]  /*50d0*/  IMAD R3, R3, R15, R0 ;  /* 0x0000000f03037224 */ /* 0x000fe200078e0200 */
[----:B------:R-:W-:-:S02]  /*50e0*/  I2FP.F32.U32 R0, R21 ;  /* 0x0000001500007245 */ /* 0x000fc40000201000 */
[----:B------:R-:W4:Y:S01]  /*50f0*/  LDC R26, c[0x0][0x658] ;  /* 0x00019600ff1a7b82 */ /* 0x000f220000000800 */
[----:B------:R-:W-:Y:S01]  /*5100*/  IMAD.IADD R3, R5, 0x1, R3 ;  /* 0x0000000105037824 */ /* 0x000fe200078e0203 */
[----:B0-----:R-:W-:Y:S01]  /*5110*/  ISETP.NE.U32.AND P0, PT, R28, RZ, PT ;  /* 0x000000ff1c00720c */ /* 0x001fe20003f05070 */
[----:B------:R-:W-:-:S03]  /*5120*/  FMUL R0, R0, UR4 ;  /* 0x0000000400007c20 */ /* 0x000fc60008400000 */
[----:B------:R-:W-:Y:S01]  /*5130*/  ISETP.NE.AND.EX P0, PT, R29, RZ, PT, P0 ;  /* 0x000000ff1d00720c */ /* 0x000fe20003f05300 */
[----:B------:R0:W0:Y:S01]  /*5140*/  F2I.U32.TRUNC.NTZ R14, R0 ;  /* 0x00000000000e7305 */ /* 0x000022000020f000 */
[----:B------:R-:W0:Y:S01]  /*5150*/  LDC R9, c[0x0][0x144] ;  /* 0x00005100ff097b82 */ /* 0x000e220000000800 */
[-C--:B-1----:R-:W-:Y:S01]  /*5160*/  SHF.R.U64 R10, R4, R6.reuse, R3 ;  /* 0x00000006040a7219 */ /* 0x082fe20000001203 */
[----:B---3--:R-:W-:Y:S01]  /*5170*/  IMAD.MOV R7, RZ, RZ, -R7 ;  /* 0x000000ffff077224 */ /* 0x008fe200078e0a07 */
[----:B------:R-:W-:-:S05]  /*5180*/  SHF.R.U32.HI R3, RZ, R6, R3 ;  /* 0x00000006ff037219 */ /* 0x000fca0000011603 */
[----:B------:R-:W1:Y:S01]  /*5190*/  LDC R24, c[0x0][0x148] ;  /* 0x00005200ff187b82 */ /* 0x000e620000000800 */
[-CC-:B--2---:R-:W-:Y:S02]  /*51a0*/  SHF.R.U64 R12, R10, R8.reuse, R3.reuse ;  /* 0x000000080a0c7219 */ /* 0x184fe40000001203 */
[----:B------:R-:W-:-:S05]  /*51b0*/  SHF.R.U32.HI R3, RZ, R8, R3 ;  /* 0x00000008ff037219 */ /* 0x000fca0000011603 */
[----:B------:R-:W2:Y:S01]  /*51c0*/  LDC R15, c[0x0][0x600] ;  /* 0x00018000ff0f7b82 */ /* 0x000ea20000000800 */
[-CC-:B----4-:R-:W-:Y:S02]  /*51d0*/  SHF.R.U64 R13, R12, R26.reuse, R3.reuse ;  /* 0x0000001a0c0d7219 */ /* 0x190fe40000001203 */
[----:B------:R-:W-:-:S03]  /*51e0*/  SHF.R.U32.HI R5, RZ, R26, R3 ;  /* 0x0000001aff057219 */ /* 0x000fc60000011603 */
[----:B------:R-:W-:Y:S02]  /*51f0*/  IMAD.MOV.U32 R4, RZ, RZ, R13 ;  /* 0x000000ffff047224 */ /* 0x000fe400078e000d */
[----:B------:R-:W3:Y:S01]  /*5200*/  LDC R27, c[0x0][0x648] ;  /* 0x00019200ff1b7b82 */ /* 0x000ee20000000800 */
[----:B0-----:R-:W-:-:S07]  /*5210*/  IMAD R25, R9, R7, R20 ;  /* 0x0000000709197224 */ /* 0x001fce00078e0214 */
[----:B------:R-:W0:Y:S08]  /*5220*/  LDC R30, c[0x0][0x638] ;  /* 0x00018e00ff1e7b82 */ /* 0x000e300000000800 */
[----:B------:R-:W4:Y:S01]  /*5230*/  LDC R31, c[0x0][0x610] ;  /* 0x00018400ff1f7b82 */ /* 0x000f220000000800 */
[----:B-1----:R-:W-:Y:S05]  /*5240*/  @!P0 BRA `(.L_x_161) ;  /* 0x0000000000288947 */ /* 0x002fea0003800000 */
        /* <DEDUP_REMOVED lines=10> */
.L_x_161:
[----:B------:R-:W-:Y:S01]  /*52f0*/  ISETP.NE.AND P0, PT, R2, 0x1, PT ;  /* 0x000000010200780c */ /* 0x000fe20003f05270 */
[----:B------:R-:W-:Y:S01]  /*5300*/  IMAD.MOV R14, RZ, RZ, -R14 ;  /* 0x000000ffff0e7224 */ /* 0x000fe200078e0a0e */
[----:B---3--:R-:W-:Y:S01]  /*5310*/  SHF.R.U64 R0, R4, R27, R5 ;  /* 0x0000001b04007219 */ /* 0x008fe20000001205 */
[----:B--2---:R-:W-:Y:S01]  /*5320*/  VIADD R5, R15, 0xffffffff ;  /* 0xffffffff0f057836 */ /* 0x004fe20000000000 */
[----:B------:R-:W-:-:S03]  /*5330*/  LOP3.LUT R3, R12, R93, RZ, 0xc0, !PT ;  /* 0x0000005d0c037212 */ /* 0x000fc600078ec0ff */
[----:B------:R-:W-:Y:S01]  /*5340*/  IMAD.MOV R4, RZ, RZ, -R0 ;  /* 0x000000ffff047224 */ /* 0x000fe200078e0a00 */
[----:B------:R-:W-:Y:S01]  /*5350*/  LOP3.LUT R10, R10, R5, RZ, 0xc0, !PT ;  /* 0x000000050a0a7212 */ /* 0x000fe200078ec0ff */
[----:B------:R-:W-:Y:S02]  /*5360*/  IMAD R0, R90, R0, R3 ;  /* 0x000000005a007224 */ /* 0x000fe400078e0203 */
[----:B0-----:R-:W-:Y:S02]  /*5370*/  IMAD R3, R4, R30, R13 ;  /* 0x0000001e04037224 */ /* 0x001fe400078e020d */
[----:B------:R-:W-:Y:S02]  /*5380*/  @P0 IMAD R25, R24, R14, R21 ;  /* 0x0000000e18190224 */ /* 0x000fe400078e0215 */
[----:B------:R-:W-:Y:S02]  /*5390*/  IMAD R5, R3, R15, R10 ;  /* 0x0000000f03057224 */ /* 0x000fe400078e020a */
[----:B----4-:R-:W-:-:S02]  /*53a0*/  IMAD R0, R0, R31, R25 ;  /* 0x0000001f00007224 */ /* 0x010fc400078e0219 */
[----:B------:R-:W-:-:S03]  /*53b0*/  IMAD.MOV.U32 R4, RZ, RZ, 0x1 ;  /* 0x00000001ff047424 */ /* 0x000fc600078e00ff */
[----:B------:R-:W-:Y:S02]  /*53c0*/  SEL R98, R5, R0, !P0 ;  /* 0x0000000005627207 */ /* 0x000fe40004000000 */
[----:B------:R-:W-:Y:S02]  /*53d0*/  PRMT R3, R4, 0x7610, R3 ;  /* 0x0000761004037816 */ /* 0x000fe40000000003 */
[----:B------:R-:W-:-:S07]  /*53e0*/  SEL R0, R0, R5, !P0 ;  /* 0x0000000500007207 */ /* 0x000fce0004000000 */
.L_x_159:
[----:B------:R-:W-:Y:S01]  /*53f0*/  LOP3.LUT P0, RZ, R3, 0xff, RZ, 0xc0, !PT ;  /* 0x000000ff03ff7812 */ /* 0x000fe2000780c0ff */
[----:B------:R-:W-:-:S12]  /*5400*/  IMAD.MOV.U32 R97, RZ, RZ, R0 ;  /* 0x000000ffff617224 */ /* 0x000fd800078e0000 */
[----:B------:R-:W-:Y:S05]  /*5410*/  @P0 BRA `(.L_x_162) ;  /* 0xffffffbc00580947 */ /* 0x000fea000383ffff */
[----:B------:R-:W-:Y:S05]  /*5420*/  EXIT ;  /* 0x000000000000794d */ /* 0x000fea0003800000 */
.L_x_3:
        /* <DEDUP_REMOVED lines=26> */
.L_x_164:
[--C-:B------:R-:W-:Y:S01]  /*55d0*/  SHF.R.U64 R14, R12, R20, R13.reuse ;  /* 0x000000140c0e7219 */ /* 0x100fe2000000120d */
[----:B------:R-:W0:Y:S01]  /*55e0*/  LDC R24, c[0x0][0x618] ;  /* 0x00018600ff187b82 */ /* 0x000e220000000800 */
[----:B------:R-:W-:Y:S01]  /*55f0*/  I2FP.F32.U32 R8, R6 ;  /* 0x0000000600087245 */ /* 0x000fe20000201000 */
[----:B------:R-:W-:Y:S01]  /*5600*/  ULDC UR4, c[0x0][0x150] ;  /* 0x0000540000047ab9 */ /* 0x000fe20000000800 */
[----:B------:R-:W-:Y:S02]  /*5610*/  SHF.R.U32.HI R7, RZ, R20, R13 ;  /* 0x00000014ff077219 */ /* 0x000fe4000001160d */
[----:B------:R-:W-:Y:S01]  /*5620*/  IADD3 R11, P0, RZ, -R14, RZ ;  /* 0x8000000eff0b7210 */ /* 0x000fe20007f1e0ff */
[----:B------:R-:W-:Y:S01]  /*5630*/  FMUL R13, R8, UR4 ;  /* 0x00000004080d7c20 */ /* 0x000fe20008400000 */
[----:B------:R-:W-:Y:S01]  /*5640*/  ULDC UR4, c[0x0][0x154] ;  /* 0x0000550000047ab9 */ /* 0x000fe20000000800 */
[----:B------:R-:W1:Y:S02]  /*5650*/  LDC.64 R26, c[0x0][0x640] ;  /* 0x00019000ff1a7b82 */ /* 0x000e640000000a00 */
[----:B------:R-:W-:-:S02]  /*5660*/  IMAD.X R7, RZ, RZ, ~R7, P0 ;  /* 0x000000ffff077224 */ /* 0x000fc400000e0e07 */
[----:B------:R-:W2:Y:S01]  /*5670*/  F2I.U32.TRUNC.NTZ R13, R13 ;  /* 0x0000000d000d7305 */ /* 0x000ea2000020f000 */
[----:B------:R-:W-:-:S03]  /*5680*/  IMAD.WIDE.U32 R8, R11, R22, R16 ;  /* 0x000000160b087225 */ /* 0x000fc600078e0010 */
[----:B------:R-:W3:Y:S01]  /*5690*/  LDC R15, c[0x0][0x144] ;  /* 0x00005100ff0f7b82 */ /* 0x000ee20000000800 */
[----:B------:R-:W-:-:S04]  /*56a0*/  IMAD R10, R7, R22, RZ ;  /* 0x00000016070a7224 */ /* 0x000fc800078e02ff */
[----:B------:R-:W-:Y:S02]  /*56b0*/  IMAD R7, R11, R23, R10 ;  /* 0x000000170b077224 */ /* 0x000fe400078e020a */
[----:B------:R-:W-:Y:S01]  /*56c0*/  IMAD.MOV.U32 R10, RZ, RZ, -0x1 ;  /* 0xffffffffff0a7424 */ /* 0x000fe200078e00ff */
[----:B------:R-:W4:Y:S01]  /*56d0*/  LDC R20, c[0x0][0x608] ;  /* 0x00018200ff147b82 */ /* 0x000f220000000800 */
[----:B------:R-:W-:Y:S01]  /*56e0*/  IMAD.IADD R7, R9, 0x1, R7 ;  /* 0x0000000109077824 */ /* 0x000fe200078e0207 */
[----:B------:R-:W-:-:S04]  /*56f0*/  I2FP.F32.U32 R9, R5 ;  /* 0x0000000500097245 */ /* 0x000fc80000201000 */
[-C--:B0-----:R-:W-:Y:S01]  /*5700*/  SHF.R.U64 R12, R8, R24.reuse, R7 ;  /* 0x00000018080c7219 */ /* 0x081fe20000001207 */
[----:B--2---:R-:W-:Y:S01]  /*5710*/  IMAD.MOV R8, RZ, RZ, -R13 ;  /* 0x000000ffff087224 */ /* 0x004fe200078e0a0d */
[----:B------:R-:W0:Y:S01]  /*5720*/  LDC R11, c[0x0][0x658] ;  /* 0x00019600ff0b7b82 */ /* 0x000e220000000800 */
[----:B-1----:R-:W-:Y:S01]  /*5730*/  ISETP.NE.U32.AND P0, PT, R26, RZ, PT ;  /* 0x000000ff1a00720c */ /* 0x002fe20003f05070 */
[----:B------:R-:W-:Y:S01]  /*5740*/  FMUL R9, R9, UR4 ;  /* 0x0000000409097c20 */ /* 0x000fe20008400000 */
[----:B------:R-:W-:Y:S02]  /*5750*/  SHF.R.U32.HI R7, RZ, R24, R7 ;  /* 0x00000018ff077219 */ /* 0x000fe40000011607 */
[----:B------:R-:W-:-:S03]  /*5760*/  ISETP.NE.AND.EX P0, PT, R27, RZ, PT, P0 ;  /* 0x000000ff1b00720c */ /* 0x000fc60003f05300 */
[----:B------:R-:W1:Y:S01]  /*5770*/  LDC R22, c[0x0][0x148] ;  /* 0x00005200ff167b82 */ /* 0x000e620000000800 */
[----:B---3--:R-:W-:Y:S02]  /*5780*/  IMAD R23, R15, R8, R6 ;  /* 0x000000080f177224 */ /* 0x008fe400078e0206 */
[----:B------:R-:W-:-:S05]  /*5790*/  IMAD.MOV.U32 R8, RZ, RZ, 0x1 ;  /* 0x00000001ff087424 */ /* 0x000fca00078e00ff */
[----:B------:R-:W2:Y:S01]  /*57a0*/  LDC R21, c[0x0][0x600] ;  /* 0x00018000ff157b82 */ /* 0x000ea20000000800 */
[-CC-:B----4-:R-:W-:Y:S02]  /*57b0*/  SHF.R.U64 R15, R12, R20.reuse, R7.reuse ;  /* 0x000000140c0f7219 */ /* 0x190fe40000001207 */
[----:B------:R-:W-:Y:S02]  /*57c0*/  SHF.R.U32.HI R6, RZ, R20, R7 ;  /* 0x00000014ff067219 */ /* 0x000fe40000011607 */
[----:B------:R3:W4:Y:S03]  /*57d0*/  F2I.U32.TRUNC.NTZ R20, R9 ;  /* 0x0000000900147305 */ /* 0x000726000020f000 */
[----:B------:R-:W1:Y:S01]  /*57e0*/  LDC R25, c[0x0][0x648] ;  /* 0x00019200ff197b82 */ /* 0x000e620000000800 */
[-C--:B0-----:R-:W-:Y:S02]  /*57f0*/  SHF.R.U64 R19, R15, R11.reuse, R6 ;  /* 0x0000000b0f137219 */ /* 0x081fe40000001206 */
[----:B------:R-:W-:-:S02]  /*5800*/  SHF.L.U32 R10, R10, R11, RZ ;  /* 0x0000000b0a0a7219 */ /* 0x000fc400000006ff */
[-C--:B------:R-:W-:Y:S01]  /*5810*/  SHF.R.U32.HI R7, RZ, R11.reuse, R6 ;  /* 0x0000000bff077219 */ /* 0x080fe20000011606 */
[----:B------:R-:W-:Y:S01]  /*5820*/  IMAD.MOV.U32 R6, RZ, RZ, R19 ;  /* 0x000000ffff067224 */ /* 0x000fe200078e0013 */
[----:B------:R-:W-:Y:S01]  /*5830*/  SHF.L.U32 R24, R8, R11, RZ ;  /* 0x0000000b08187219 */ /* 0x000fe200000006ff */
[----:B------:R-:W0:Y:S01]  /*5840*/  LDC R28, c[0x0][0x638] ;  /* 0x00018e00ff1c7b82 */ /* 0x000e220000000800 */
[----:B------:R-:W-:-:S07]  /*5850*/  LOP3.LUT R30, RZ, R10, RZ, 0x33, !PT ;  /* 0x0000000aff1e7212 */ /* 0x000fce00078e33ff */
[----:B------:R-:W0:Y:S01]  /*5860*/  LDC R29, c[0x0][0x610] ;  /* 0x00018400ff1d7b82 */ /* 0x000e220000000800 */
[----:B---34-:R-:W-:Y:S05]  /*5870*/  @!P0 BRA `(.L_x_165) ;  /* 0x0000000000288947 */ /* 0x018fea0003800000 */
[----:B------:R-:W3:Y:S02]  /*5880*/  LDC R6, c[0x0][0x64c] ;  /* 0x00019300ff067b82 */ /* 0x000ee40000000800 */
[----:B---3--:R-:W-:-:S05]  /*5890*/  IADD3 R11, P0, R19, R6, RZ ;  /* 0x00000006130b7210 */ /* 0x008fca0007f1e0ff */
        /* <DEDUP_REMOVED lines=8> */
.L_x_165:
[----:B------:R-:W-:Y:S01]  /*5920*/  ISETP.NE.AND P0, PT, R2, 0x1, PT ;  /* 0x000000010200780c */ /* 0x000fe20003f05270 */
[----:B--2---:R-:W-:Y:S01]  /*5930*/  VIADD R9, R21, 0xffffffff ;  /* 0xffffffff15097836 */ /* 0x004fe20000000000 */
[----:B-1----:R-:W-:Y:S01]  /*5940*/  SHF.R.U64 R7, R6, R25, R7 ;  /* 0x0000001906077219 */ /* 0x002fe20000001207 */
[----:B------:R-:W-:Y:S01]  /*5950*/  IMAD.MOV R20, RZ, RZ, -R20 ;  /* 0x000000ffff147224 */ /* 0x000fe200078e0a14 */
[----:B------:R-:W-:Y:S02]  /*5960*/  LOP3.LUT R6, R15, R30, RZ, 0xc0, !PT ;  /* 0x0000001e0f067212 */ /* 0x000fe400078ec0ff */
[----:B------:R-:W-:Y:S01]  /*5970*/  LOP3.LUT R12, R12, R9, RZ, 0xc0, !PT ;  /* 0x000000090c0c7212 */ /* 0x000fe200078ec0ff */
[----:B------:R-:W-:Y:S02]  /*5980*/  IMAD.MOV R8, RZ, RZ, -R7 ;  /* 0x000000ffff087224 */ /* 0x000fe400078e0a07 */
[----:B------:R-:W-:Y:S02]  /*5990*/  IMAD R6, R24, R7, R6 ;  /* 0x0000000718067224 */ /* 0x000fe400078e0206 */
[----:B------:R-:W-:-:S02]  /*59a0*/  IMAD.MOV.U32 R9, RZ, RZ, 0x1 ;  /* 0x00000001ff097424 */ /* 0x000fc400078e00ff */
[----:B------:R-:W-:Y:S02]  /*59b0*/  @P0 IMAD R23, R22, R20, R5 ;  /* 0x0000001416170224 */ /* 0x000fe400078e0205 */
[----:B0-----:R-:W-:Y:S02]  /*59c0*/  IMAD R5, R8, R28, R19 ;  /* 0x0000001c08057224 */ /* 0x001fe400078e0213 */
[----:B------:R-:W-:Y:S02]  /*59d0*/  IMAD R19, R6, R29, R23 ;  /* 0x0000001d06137224 */ /* 0x000fe400078e0217 */
[----:B------:R-:W-:Y:S02]  /*59e0*/  IMAD R6, R5, R21, R12 ;  /* 0x0000001505067224 */ /* 0x000fe400078e020c */
[----:B------:R-:W-:-:S03]  /*59f0*/  IMAD.MOV.U32 R8, RZ, RZ, R14 ;  /* 0x000000ffff087224 */ /* 0x000fc600078e000e */
[----:B------:R-:W-:Y:S02]  /*5a00*/  SEL R20, R6, R19, !P0 ;  /* 0x0000001306147207 */ /* 0x000fe40004000000 */
[----:B------:R-:W-:-:S07]  /*5a10*/  SEL R19, R19, R6, !P0 ;  /* 0x0000000613137207 */ /* 0x000fce0004000000 */
.L_x_163:
[----:B------:R-:W-:-:S08]  /*5a20*/  NOP ;  /* 0x0000000000007918 */ /* 0x000fd00000000000 */
[----:B------:R-:W0:-:S00]  /*5a30*/  USETMAXREG.DEALLOC.CTAPOOL 0x28 ;  /* 0x00000028000079c8 */ /* 0x000e0000080e0500 */
[----:B0-----:R-:W-:-:S13]  /*5a40*/  ISETP.NE.AND P0, PT, R0, RZ, PT ;  /* 0x000000ff0000720c */ /* 0x001fda0003f05270 */
[----:B------:R-:W-:Y:S05]  /*5a50*/  @P0 EXIT ;  /* 0x000000000000094d */ /* 0x000fea0003800000 */
[----:B------:R-:W-:Y:S01]  /*5a60*/  LOP3.LUT P0, RZ, R9, 0xff, RZ, 0xc0, !PT ;  /* 0x000000ff09ff7812 */ /* 0x000fe2000780c0ff */
[----:B------:R-:W-:Y:S02]  /*5a70*/  IMAD.MOV.U32 R0, RZ, RZ, 0x1 ;  /* 0x00000001ff007424 */ /* 0x000fe400078e00ff */
[----:B------:R-:W-:-:S10]  /*5a80*/  IMAD.MOV.U32 R12, RZ, RZ, RZ ;  /* 0x000000ffff0c7224 */ /* 0x000fd400078e00ff */
[----:B------:R-:W-:Y:S05]  /*5a90*/  @!P0 BRA `(.L_x_166) ;  /* 0x0000000c000c8947 */ /* 0x000fea0003800000 */
[----:B------:R-:W0:Y:S01]  /*5aa0*/  LDC R0, c[0x0][0x28c] ;  /* 0x0000a300ff007b82 */ /* 0x000e220000000800 */
[----:B------:R-:W-:Y:S01]  /*5ab0*/  LOP3.LUT P0, RZ, R3, 0x1f, RZ, 0xc0, !PT ;  /* 0x0000001f03ff7812 */ /* 0x000fe2000780c0ff */
[----:B------:R-:W-:Y:S01]  /*5ac0*/  ULDC UR5, c[0x0][0x658] ;  /* 0x0001960000057ab9 */ /* 0x000fe20000000800 */
[----:B------:R-:W-:Y:S01]  /*5ad0*/  UMOV UR6, 0xffffffff ;  /* 0xffffffff00067882 */ /* 0x000fe20000000000 */
[----:B------:R-:W-:Y:S01]  /*5ae0*/  BSSY B0, `(.L_x_166) ;  /* 0x00000be000007945 */ /* 0x000fe20003800000 */
[----:B------:R-:W-:Y:S01]  /*5af0*/  USHF.L.U32 UR6, UR6, UR5, URZ ;  /* 0x0000000506067299 */ /* 0x000fe2000800063f */
[C---:B------:R-:W-:Y:S01]  /*5b00*/  ISETP.NE.AND P2, PT, R4.reuse, RZ, PT ;  /* 0x000000ff0400720c */ /* 0x040fe20003f45270 */
[----:B------:R-:W-:Y:S01]  /*5b10*/  IMAD.MOV.U32 R13, RZ, RZ, 0x1 ;  /* 0x00000001ff0d7424 */ /* 0x000fe200078e00ff */
[----:B------:R-:W-:Y:S01]  /*5b20*/  ISETP.NE.OR P0, PT, R4, RZ, !P0 ;  /* 0x000000ff0400720c */ /* 0x000fe20004705670 */
[----:B------:R-:W-:Y:S01]  /*5b30*/  IMAD.MOV.U32 R12, RZ, RZ, RZ ;  /* 0x000000ffff0c7224 */ /* 0x000fe200078e00ff */
[----:B------:R-:W-:Y:S01]  /*5b40*/  LOP3.LUT R11, R18, 0x2, RZ, 0xfc, !PT ;  /* 0x00000002120b7812 */ /* 0x000fe200078efcff */
[----:B------:R-:W-:Y:S01]  /*5b50*/  ULDC UR4, c[0x0][0x600] ;  /* 0x0001800000047ab9 */ /* 0x000fe20000000800 */
[----:B------:R-:W-:Y:S01]  /*5b60*/  UMOV UR7, 0x1 ;  /* 0x0000000100077882 */ /* 0x000fe20000000000 */
[----:B------:R-:W-:-:S02]  /*5b70*/  UIADD3 UR15, UR4, -0x1, URZ ;  /* 0xffffffff040f7890 */ /* 0x000fc4000fffe03f */
[----:B------:R-:W-:Y:S02]  /*5b80*/  USHF.L.U32 UR17, UR7, UR5, URZ ;  /* 0x0000000507117299 */ /* 0x000fe4000800063f */
[----:B------:R-:W-:Y:S01]  /*5b90*/  ULOP3.LUT UR16, URZ, UR6, URZ, 0x33, !UPT ;  /* 0x000000063f107292 */ /* 0x000fe2000f8e333f */
[----:B------:R-:W-:Y:S01]  /*5ba0*/  ULDC.64 UR20, c[0x0][0x198] ;  /* 0x0000660000147ab9 */ /* 0x000fe20000000a00 */
[----:B0-----:R-:W-:-:S05]  /*5bb0*/  VIADD R0, R0, 0x1f ;  /* 0x0000001f00007836 */ /* 0x001fca0000000000 */
[----:B------:R-:W-:-:S04]  /*5bc0*/  SHF.R.S32.HI R3, RZ, 0x1f, R0 ;  /* 0x0000001fff037819 */ /* 0x000fc80000011400 */
[----:B------:R-:W-:Y:S01]  /*5bd0*/  LEA.HI R3, R3, R0, RZ, 0x5 ;  /* 0x0000000003037211 */ /* 0x000fe200078f28ff */
[----:B------:R-:W-:-:S03]  /*5be0*/  IMAD.MOV.U32 R0, RZ, RZ, 0x1 ;  /* 0x00000001ff007424 */ /* 0x000fc600078e00ff */
[----:B------:R-:W-:-:S05]  /*5bf0*/  SHF.R.S32.HI R3, RZ, 0x5, R3 ;  /* 0x00000005ff037819 */ /* 0x000fca0000011403 */
[----:B------:R-:W-:-:S07]  /*5c00*/  VIADD R10, R3, 0x1 ;  /* 0x00000001030a7836 */ /* 0x000fce0000000000 */
.L_x_178:
[----:B------:R-:W-:-:S03]  /*5c10*/  UMOV UR4, 0xffffffff ;  /* 0xffffffff00047882 */ /* 0x000fc60000000000 */
[----:B------:R-:W-:Y:S05]  /*5c20*/  BRA.DIV UR4, `(.L_x_167) ;  /* 0x0000000e04b47947 */ /* 0x000fea000b800000 */
[----:B------:R-:W-:-:S13]  /*5c30*/  ELECT P6, URZ, PT ;  /* 0x00000000003f782f */ /* 0x000fda00038c0000 */
.L_x_190:
[----:B------:R-:W0:Y:S01]  /*5c40*/  LDC R4, c[0x0][0x28c] ;  /* 0x0000a300ff047b82 */ /* 0x000e220000000800 */
[----:B------:R-:W-:Y:S01]  /*5c50*/  BSSY B1, `(.L_x_168) ;  /* 0x0000035000017945 */ /* 0x000fe20003800000 */
[----:B0-----:R-:W-:-:S13]  /*5c60*/  ISETP.LT.OR P6, PT, R4, 0x1, !P6 ;  /* 0x000000010400780c */ /* 0x001fda00077c1670 */
[----:B------:R-:W-:Y:S05]  /*5c70*/  @P6 BRA `(.L_x_169) ;  /* 0x0000000000c86947 */ /* 0x000fea0003800000 */
[----:B------:R-:W-:Y:S02]  /*5c80*/  IMAD.SHL.U32 R20, R20, 0x80, RZ ;  /* 0x0000008014147824 */ /* 0x000fe400078e00ff */
[----:B------:R-:W-:Y:S02]  /*5c90*/  IMAD.SHL.U32 R19, R19, 0x80, RZ ;  /* 0x0000008013137824 */ /* 0x000fe400078e00ff */
[----:B------:R-:W-:Y:S02]  /*5ca0*/  IMAD.MOV.U32 R21, RZ, RZ, RZ ;  /* 0x000000ffff157224 */ /* 0x000fe400078e00ff */
[----:B------:R-:W-:Y:S02]  /*5cb0*/  IMAD.MOV.U32 R4, RZ, RZ, R10 ;  /* 0x000000ffff047224 */ /* 0x000fe400078e000a */
[----:B------:R-:W-:Y:S02]  /*5cc0*/  IMAD.MOV.U32 R5, RZ, RZ, R0 ;  /* 0x000000ffff057224 */ /* 0x000fe400078e0000 */
[----:B------:R-:W-:-:S07]  /*5cd0*/  IMAD.MOV.U32 R6, RZ, RZ, R12 ;  /* 0x000000ffff067224 */ /* 0x000fce00078e000c */
.L_x_173:
[----:B------:R-:W0:Y:S01]  /*5ce0*/  S2R R14, SR_CgaCtaId ;  /* 0x00000000000e7919 */ /* 0x000e220000008800 */
[----:B------:R-:W-:Y:S01]  /*5cf0*/  MOV R7, 0x400 ;  /* 0x0000040000077802 */ /* 0x000fe20000000f00 */
[----:B------:R-:W1:Y:S03]  /*5d00*/  @!P2 LDC R9, c[0x0][0x500] ;  /* 0x00014000ff09ab82 */ /* 0x000e660000000800 */
[----:B0-----:R-:W-:Y:S02]  /*5d10*/  LEA R15, R14, R7, 0x18 ;  /* 0x000000070e0f7211 */ /* 0x001fe400078ec0ff */
[----:B------:R-:W-:-:S03]  /*5d20*/  SHF.L.U32 R7, R5, 0x1f, RZ ;  /* 0x0000001f05077819 */ /* 0x000fc600000006ff */
[----:B------:R-:W-:-:S04]  /*5d30*/  IMAD R14, R6, 0x8, R15 ;  /* 0x00000008060e7824 */ /* 0x000fc800078e020f */
[----:B------:R-:W0:Y:S02]  /*5d40*/  SYNCS.PHASECHK.TRANS64.TRYWAIT P1, [R14+URZ+0x28], R7 ;  /* 0x000028070e0075a7 */ /* 0x000e24000802017f */
[----:B01----:R-:W-:Y:S05]  /*5d50*/  @!P1 BRA `(.L_x_170) ;  /* 0x0000000c00889947 */ /* 0x003fea0003800000 */
.L_x_191:
[----:B0-----:R-:W-:Y:S01]  /*5d60*/  PRMT R7, R11, 0x9910, RZ ;  /* 0x000099100b077816 */ /* 0x001fe200000000ff */
[----:B------:R0:W-:Y:S03]  /*5d70*/  @!P2 SYNCS.ARRIVE.TRANS64 RZ, [R14+URZ], R9 ;  /* 0x000000090effa9a7 */ /* 0x0001e6000800003f */
[----:B------:R-:W-:-:S13]  /*5d80*/  ISETP.NE.AND P1, PT, R7, 0x2, PT ;  /* 0x000000020700780c */ /* 0x000fda0003f25270 */
[----:B0-----:R-:W-:Y:S05]  /*5d90*/  @P1 BRA `(.L_x_171) ;  /* 0x0000000000041947 */ /* 0x001fea0003800000 */
[----:B------:R-:W-:Y:S01]  /*5da0*/  BPT.TRAP 0x1 ;  /* 0x000000040000795c */ /* 0x000fe20000300000 */
.L_x_171:
[----:B------:R-:W-:Y:S05]  /*5db0*/  @P0 BRA `(.L_x_172) ;  /* 0x0000000000040947 */ /* 0x000fea0003800000 */
[----:B------:R-:W-:Y:S01]  /*5dc0*/  BPT.TRAP 0x1 ;  /* 0x000000040000795c */ /* 0x000fe20000300000 */
.L_x_172:
[----:B------:R-:W-:Y:S01]  /*5dd0*/  IMAD R15, R6, 0x1000, R15 ;  /* 0x00001000060f7824 */ /* 0x000fe200078e020f */
[----:B------:R-:W-:Y:S01]  /*5de0*/  R2UR UR9, R14 ;  /* 0x000000000e0972ca */ /* 0x000fe200000e0000 */
[----:B------:R-:W-:Y:S01]  /*5df0*/  VIADD R4, R4, 0xffffffff ;  /* 0xffffffff04047836 */ /* 0x000fe20000000000 */
[----:B------:R-:W-:Y:S01]  /*5e00*/  UIADD3 UR4, UP0, UR20, 0xf0, URZ ;  /* 0x000000f014047890 */ /* 0x000fe2000ff1e03f */
[----:B------:R-:W-:Y:S01]  /*5e10*/  R2UR UR11, R19 ;  /* 0x00000000130b72ca */ /* 0x000fe200000e0000 */
[----:B------:R-:W-:Y:S01]  /*5e20*/  UIADD3 UR22, UP1, UR20, 0x1f0, URZ ;  /* 0x000001f014167890 */ /* 0x000fe2000ff3e03f */
[----:B------:R-:W-:Y:S01]  /*5e30*/  R2UR UR8, R15 ;  /* 0x000000000f0872ca */ /* 0x000fe200000e0000 */
[----:B------:R-:W-:Y:S01]  /*5e40*/  UIADD3.X UR5, URZ, UR21, URZ, UP0, !UPT ;  /* 0x000000153f057290 */ /* 0x000fe200087fe43f */
[C---:B------:R-:W-:Y:S01]  /*5e50*/  R2UR UR10, R21.reuse ;  /* 0x00000000150a72ca */ /* 0x040fe200000e0000 */
[----:B------:R-:W-:Y:S01]  /*5e60*/  VIADD R6, R6, 0x1 ;  /* 0x0000000106067836 */ /* 0x000fe20000000000 */
[----:B------:R-:W-:Y:S01]  /*5e70*/  R2UR UR12, R8 ;  /* 0x00000000080c72ca */ /* 0x000fe200000e0000 */
[----:B------:R-:W-:Y:S01]  /*5e80*/  UIADD3.X UR23, URZ, UR21, URZ, UP1, !UPT ;  /* 0x000000153f177290 */ /* 0x000fe20008ffe43f */
[----:B------:R-:W-:Y:S01]  /*5e90*/  R2UR UR18, R20 ;  /* 0x00000000141272ca */ /* 0x000fe200000e0000 */
[----:B------:R-:W-:Y:S01]  /*5ea0*/  UMOV UR6, 0x0 ;  /* 0x0000000000067882 */ /* 0x000fe20000000000 */
[----:B------:R-:W-:Y:S01]  /*5eb0*/  ISETP.GT.AND P3, PT, R4, 0x1, PT ;  /* 0x000000010400780c */ /* 0x000fe20003f64270 */
[----:B------:R-:W-:Y:S01]  /*5ec0*/  UMOV UR7, 0x10000000 ;  /* 0x1000000000077882 */ /* 0x000fe20000000000 */
[----:B------:R-:W-:Y:S01]  /*5ed0*/  ISETP.NE.AND P1, PT, R6, 0x5, PT ;  /* 0x000000050600780c */ /* 0x000fe20003f25270 */
[----:B------:R-:W-:-:S02]  /*5ee0*/  VIADD R21, R21, 0x20 ;  /* 0x0000002015157836 */ /* 0x000fc40000000000 */
[----:B------:R-:W-:Y:S01]  /*5ef0*/  UIADD3 UR13, UR8, 0x100, URZ ;  /* 0x00000100080d7890 */ /* 0x000fe2000fffe03f */
[----:B------:R-:W-:Y:S01]  /*5f00*/  SEL R14, RZ, 0x1, P1 ;  /* 0x00000001ff0e7807 */ /* 0x000fe20000800000 */
[----:B------:R-:W-:Y:S01]  /*5f10*/  UIADD3 UR14, UR8, 0x5100, URZ ;  /* 0x00005100080e7890 */ /* 0x000fe2000fffe03f */
[----:B------:R-:W-:Y:S02]  /*5f20*/  SEL R6, R6, RZ, P1 ;  /* 0x000000ff06067207 */ /* 0x000fe40000800000 */
[----:B------:R-:W-:Y:S02]  /*5f30*/  LOP3.LUT R5, R5, R14, RZ, 0x3c, !PT ;  /* 0x0000000e05057212 */ /* 0x000fe400078e3cff */
[----:B------:R-:W-:Y:S02]  /*5f40*/  UMOV UR8, UR13 ;  /* 0x0000000d00087c82 */ /* 0x000fe40008000000 */
[----:B------:R0:W-:Y:S02]  /*5f50*/  UTMALDG.3D [UR8], [UR4], desc[UR6] ;  /* 0x00000608040075b4 */ /* 0x0001e40008011000 */
[----:B0-----:R-:W-:Y:S01]  /*5f60*/  UMOV UR8, UR14 ;  /* 0x0000000e00087c82 */ /* 0x001fe20008000000 */
[----:B------:R-:W-:-:S02]  /*5f70*/  UMOV UR11, UR18 ;  /* 0x00000012000b7c82 */ /* 0x000fc40008000000 */
[----:B------:R0:W-:Y:S02]  /*5f80*/  UTMALDG.3D [UR8], [UR22], desc[UR6] ;  /* 0x00000608160075b4 */ /* 0x0001e40008011000 */
[----:B0-----:R-:W-:Y:S05]  /*5f90*/  @P3 BRA `(.L_x_173) ;  /* 0xfffffffc00503947 */ /* 0x001fea000383ffff */
.L_x_169:
[----:B------:R-:W-:Y:S05]  /*5fa0*/  BSYNC B1 ;  /* 0x0000000000017941 */ /* 0x000fea0003800000 */
.L_x_168:
[----:B------:R-:W-:Y:S01]  /*5fb0*/  LOP3.LUT P3, RZ, R13, 0xff, RZ, 0xc0, !PT ;  /* 0x000000ff0dff7812 */ /* 0x000fe2000786c0ff */
[----:B------:R-:W-:Y:S01]  /*5fc0*/  IMAD.IADD R12, R3, 0x1, R12 ;  /* 0x00000001030c7824 */ /* 0x000fe200078e020c */
[----:B------:R-:W-:Y:S01]  /*5fd0*/  IADD3 R16, P4, R16, UR36, RZ ;  /* 0x0000002410107c10 */ /* 0x000fe2000ff9e0ff */
[----:B------:R-:W-:Y:S01]  /*5fe0*/  ULDC.64 UR4, c[0x0][0x650] ;  /* 0x0001940000047ab9 */ /* 0x000fe20000000a00 */
[----:B------:R-:W-:Y:S01]  /*5ff0*/  BSSY B1, `(.L_x_174) ;  /* 0x000006a000017945 */ /* 0x000fe20003800000 */
[----:B------:R-:W-:Y:S01]  /*6000*/  IMAD.MOV.U32 R19, RZ, RZ, -0x1 ;  /* 0xffffffffff137424 */ /* 0x000fe200078e00ff */
[----:B------:R-:W-:Y:S01]  /*6010*/  ISETP.GT.U32.AND P1, PT, R12, 0x4, PT ;  /* 0x000000040c00780c */ /* 0x000fe20003f24070 */
[----:B------:R-:W-:Y:S01]  /*6020*/  IMAD.MOV.U32 R20, RZ, RZ, -0x1 ;  /* 0xffffffffff147424 */ /* 0x000fe200078e00ff */
[----:B------:R-:W-:Y:S01]  /*6030*/  IADD3.X R17, R17, UR42, RZ, P4, !PT ;  /* 0x0000002a11117c10 */ /* 0x000fe2000a7fe4ff */
[----:B------:R-:W-:Y:S01]  /*6040*/  IMAD.MOV.U32 R8, RZ, RZ, -0x1 ;  /* 0xffffffffff087424 */ /* 0x000fe200078e00ff */
[----:B------:R-:W-:-:S02]  /*6050*/  ISETP.LT.U32.AND P1, PT, R3, 0x5, P1 ;  /* 0x000000050300780c */ /* 0x000fc40000f21070 */
[----:B------:R-:W-:Y:S01]  /*6060*/  PRMT R13, RZ, 0x7610, R13 ;  /* 0x00007610ff0d7816 */ /* 0x000fe2000000000d */
[----:B------:R-:W0:Y:S01]  /*6070*/  @P3 S2R R5, SR_CgaCtaId ;  /* 0x0000000000053919 */ /* 0x000e220000008800 */
[----:B------:R-:W-:-:S04]  /*6080*/  @P3 MOV R4, 0x400 ;  /* 0x0000040000043802 */ /* 0x000fc80000000f00 */
[----:B0-----:R-:W-:Y:S01]  /*6090*/  @P3 LEA R6, R5, R4, 0x18 ;  /* 0x0000000405063211 */ /* 0x001fe200078ec0ff */
[----:B------:R-:W-:-:S03]  /*60a0*/  IMAD.WIDE.U32 R4, R12, -0x33333333, RZ ;  /* 0xcccccccd0c047825 */ /* 0x000fc600078e00ff */
[----:B------:R0:W-:Y:S01]  /*60b0*/  @P3 SYNCS.ARRIVE.TRANS64.A1T0 RZ, [R6+URZ+0x68], RZ ;  /* 0x000068ff06ff39a7 */ /* 0x0001e2000810003f */
[----:B------:R-:W-:Y:S02]  /*60c0*/  ISETP.GE.U32.AND P3, PT, R3, 0x5, PT ;  /* 0x000000050300780c */ /* 0x000fe40003f66070 */
[----:B------:R-:W-:Y:S02]  /*60d0*/  SHF.R.U32.HI R7, RZ, 0x2, R5 ;  /* 0x00000002ff077819 */ /* 0x000fe40000011605 */
[----:B------:R-:W-:Y:S02]  /*60e0*/  SEL R5, RZ, 0x1, !P1 ;  /* 0x00000001ff057807 */ /* 0x000fe40004800000 */
[----:B------:R-:W-:Y:S01]  /*60f0*/  ISETP.GE.U32.AND P1, PT, R16, UR4, PT ;  /* 0x0000000410007c0c */ /* 0x000fe2000bf26070 */
[----:B------:R-:W-:Y:S01]  /*6100*/  IMAD R12, R7, -0x5, R12 ;  /* 0xfffffffb070c7824 */ /* 0x000fe200078e020c */
[----:B------:R-:W-:Y:S02]  /*6110*/  LOP3.LUT R0, R0, R5, RZ, 0x3c, !PT ;  /* 0x0000000500007212 */ /* 0x000fe400078e3cff */
[----:B------:R-:W-:-:S02]  /*6120*/  ISETP.GE.U32.AND.EX P1, PT, R17, UR5, PT, P1 ;  /* 0x0000000511007c0c */ /* 0x000fc4000bf26110 */
[----:B------:R-:W-:Y:S02]  /*6130*/  PRMT R4, RZ, 0x7610, R4 ;  /* 0x00007610ff047816 */ /* 0x000fe40000000004 */
[----:B------:R-:W-:-:S09]  /*6140*/  @P3 LOP3.LUT R0, R0, 0x1, R7, 0x78, !PT ;  /* 0x0000000100003812 */ /* 0x000fd200078e7807 */
[----:B0-----:R-:W-:Y:S05]  /*6150*/  @P1 BRA `(.L_x_175) ;  /* 0x00000004004c1947 */ /* 0x001fea0003800000 */
[----:B------:R-:W-:Y:S01]  /*6160*/  ULDC.64 UR4, c[0x0][0x628] ;  /* 0x00018a0000047ab9 */ /* 0x000fe20000000a00 */
[----:B------:R-:W0:Y:S01]  /*6170*/  S2R R15, SR_CTAID.X ;  /* 0x00000000000f7919 */ /* 0x000e220000002500 */
[----:B------:R-:W-:Y:S01]  /*6180*/  ISETP.NE.U32.AND P1, PT, RZ, UR4, PT ;  /* 0x00000004ff007c0c */ /* 0x000fe2000bf25070 */
[----:B------:R-:W-:Y:S01]  /*6190*/  ULDC UR7, c[0x0][0x630] ;  /* 0x00018c0000077ab9 */ /* 0x000fe20000000800 */
[----:B------:R-:W-:Y:S01]  /*61a0*/  IMAD.MOV.U32 R4, RZ, RZ, R16 ;  /* 0x000000ffff047224 */ /* 0x000fe200078e0010 */
[----:B------:R-:W1:Y:S01]  /*61b0*/  S2R R14, SR_CTAID.Y ;  /* 0x00000000000e7919 */ /* 0x000e620000002600 */
[----:B------:R-:W-:Y:S01]  /*61c0*/  ISETP.NE.AND.EX P1, PT, RZ, UR5, PT, P1 ;  /* 0x00000005ff007c0c */ /* 0x000fe2000bf25310 */
[----:B------:R-:W-:-:S12]  /*61d0*/  IMAD.MOV.U32 R5, RZ, RZ, R17 ;  /* 0x000000ffff057224 */ /* 0x000fd800078e0011 */
[----:B------:R-:W-:Y:S05]  /*61e0*/  @!P1 BRA `(.L_x_176) ;  /* 0x0000000000289947 */ /* 0x000fea0003800000 */
[----:B------:R-:W-:Y:S02]  /*61f0*/  ULDC UR6, c[0x0][0x634] ;  /* 0x00018d0000067ab9 */ /* 0x000fe40000000800 */
[----:B------:R-:W-:-:S05]  /*6200*/  IADD3 R9, P1, R16, UR6, RZ ;  /* 0x0000000610097c10 */ /* 0x000fca000ff3e0ff */
[----:B------:R-:W-:-:S04]  /*6210*/  IMAD.X R19, RZ, RZ, R17, P1 ;  /* 0x000000ffff137224 */ /* 0x000fc800008e0611 */
[----:B------:R-:W-:-:S04]  /*6220*/  IMAD.WIDE.U32 R6, R19, UR4, RZ ;  /* 0x0000000413067c25 */ /* 0x000fc8000f8e00ff */
[----:B------:R-:W-:-:S04]  /*6230*/  IMAD.WIDE.U32 R6, P1, R9, UR5, R6 ;  /* 0x0000000509067c25 */ /* 0x000fc8000f820006 */
[----:B------:R-:W-:-:S04]  /*6240*/  IMAD.WIDE.U32 R8, R9, UR4, RZ ;  /* 0x0000000409087c25 */ /* 0x000fc8000f8e00ff */
[----:B------:R-:W-:Y:S01]  /*6250*/  IMAD.X R5, RZ, RZ, RZ, P1 ;  /* 0x000000ffff057224 */ /* 0x000fe200008e06ff */
[----:B------:R-:W-:Y:S01]  /*6260*/  IADD3 RZ, P1, R9, R6, RZ ;  /* 0x0000000609ff7210 */ /* 0x000fe20007f3e0ff */
[----:B------:R-:W-:-:S04]  /*6270*/  IMAD.MOV.U32 R4, RZ, RZ, R7 ;  /* 0x000000ffff047224 */ /* 0x000fc800078e0007 */
[----:B------:R-:W-:-:S08]  /*6280*/  IMAD.WIDE.U32.X R4, R19, UR5, R4, P1 ;  /* 0x0000000513047c25 */ /* 0x000fd000088e0404 */
.L_x_176:
[--C-:B------:R-:W-:Y:S01]  /*6290*/  SHF.R.U64 R8, R4, UR7, R5.reuse ;  /* 0x0000000704087c19 */ /* 0x100fe20008001205 */
[----:B------:R-:W-:Y:S01]  /*62a0*/  ULDC.64 UR4, c[0x0][0x620] ;  /* 0x0001880000047ab9 */ /* 0x000fe20000000a00 */
[----:B------:R-:W-:Y:S01]  /*62b0*/  SHF.R.U32.HI R4, RZ, UR7, R5 ;  /* 0x00000007ff047c19 */ /* 0x000fe20008011605 */
[----:B------:R-:W2:Y:S01]  /*62c0*/  LDC R24, c[0x0][0x144] ;  /* 0x00005100ff187b82 */ /* 0x000ea20000000800 */
[----:B------:R-:W-:Y:S01]  /*62d0*/  IADD3 R7, P1, RZ, -R8, RZ ;  /* 0x80000008ff077210 */ /* 0x000fe20007f3e0ff */
[----:B------:R-:W-:Y:S01]  /*62e0*/  ULDC.64 UR8, c[0x0][0x640] ;  /* 0x0001900000087ab9 */ /* 0x000fe20000000a00 */
[----:B0-----:R-:W-:Y:S01]  /*62f0*/  I2FP.F32.U32 R9, R15 ;  /* 0x0000000f00097245 */ /* 0x001fe20000201000 */
[----:B------:R-:W-:Y:S02]  /*6300*/  ULDC UR6, c[0x0][0x608] ;  /* 0x0001820000067ab9 */ /* 0x000fe40000000800 */
[----:B------:R-:W-:Y:S01]  /*6310*/  IMAD.X R4, RZ, RZ, ~R4, P1 ;  /* 0x000000ffff047224 */ /* 0x000fe200008e0e04 */
[----:B------:R-:W-:Y:S01]  /*6320*/  ISETP.NE.U32.AND P1, PT, RZ, UR8, PT ;  /* 0x00000008ff007c0c */ /* 0x000fe2000bf25070 */
[----:B------:R-:W0:Y:S02]  /*6330*/  LDC R21, c[0x0][0x148] ;  /* 0x00005200ff157b82 */ /* 0x000e240000000800 */
[----:B------:R-:W-:Y:S01]  /*6340*/  IMAD R6, R4, UR4, RZ ;  /* 0x0000000404067c24 */ /* 0x000fe2000f8e02ff */
[----:B------:R-:W-:Y:S01]  /*6350*/  ISETP.NE.AND.EX P1, PT, RZ, UR9, PT, P1 ;  /* 0x00000009ff007c0c */ /* 0x000fe2000bf25310 */
[----:B------:R-:W-:Y:S01]  /*6360*/  IMAD.WIDE.U32 R4, R7, UR4, R16 ;  /* 0x0000000407047c25 */ /* 0x000fe2000f8e0010 */
[----:B------:R-:W-:-:S03]  /*6370*/  ULDC UR4, c[0x0][0x150] ;  /* 0x0000540000047ab9 */ /* 0x000fc60000000800 */
[----:B------:R-:W-:Y:S02]  /*6380*/  IMAD R7, R7, UR5, R6 ;  /* 0x0000000507077c24 */ /* 0x000fe4000f8e0206 */
[----:B------:R-:W-:Y:S01]  /*6390*/  FMUL R6, R9, UR4 ;  /* 0x0000000409067c20 */ /* 0x000fe20008400000 */
[----:B------:R-:W-:Y:S01]  /*63a0*/  ULDC UR4, c[0x0][0x618] ;  /* 0x0001860000047ab9 */ /* 0x000fe20000000800 */
[----:B------:R-:W-:Y:S01]  /*63b0*/  ULDC UR5, c[0x0][0x154] ;  /* 0x0000550000057ab9 */ /* 0x000fe20000000800 */
[----:B------:R-:W-:-:S03]  /*63c0*/  IMAD.IADD R5, R5, 0x1, R7 ;  /* 0x0000000105057824 */ /* 0x000fc600078e0207 */
[----:B------:R-:W3:Y:S02]  /*63d0*/  F2I.U32.TRUNC.NTZ R6, R6 ;  /* 0x0000000600067305 */ /* 0x000ee4000020f000 */
[----:B------:R-:W-:Y:S02]  /*63e0*/  SHF.R.U64 R9, R4, UR4, R5 ;  /* 0x0000000404097c19 */ /* 0x000fe40008001205 */
[----:B-1----:R-:W-:-:S05]  /*63f0*/  I2FP.F32.U32 R4, R14 ;  /* 0x0000000e00047245 */ /* 0x002fca0000201000 */
[----:B------:R-:W-:Y:S01]  /*6400*/  FMUL R22, R4, UR5 ;  /* 0x0000000504167c20 */ /* 0x000fe20008400000 */
[----:B------:R-:W-:Y:S01]  /*6410*/  SHF.R.U32.HI R4, RZ, UR4, R5 ;  /* 0x00000004ff047c19 */ /* 0x000fe20008011605 */
[----:B------:R-:W-:-:S03]  /*6420*/  ULDC UR4, c[0x0][0x658] ;  /* 0x0001960000047ab9 */ /* 0x000fc60000000800 */
[--C-:B------:R-:W-:Y:S01]  /*6430*/  SHF.R.U64 R20, R9, UR6, R4.reuse ;  /* 0x0000000609147c19 */ /* 0x100fe20008001204 */
[----:B------:R-:W1:Y:S01]  /*6440*/  F2I.U32.TRUNC.NTZ R22, R22 ;  /* 0x0000001600167305 */ /* 0x000e62000020f000 */
[----:B------:R-:W-:Y:S01]  /*6450*/  SHF.R.U32.HI R5, RZ, UR6, R4 ;  /* 0x00000006ff057c19 */ /* 0x000fe20008011604 */
[----:B---3--:R-:W-:-:S03]  /*6460*/  IMAD.MOV R6, RZ, RZ, -R6 ;  /* 0x000000ffff067224 */ /* 0x008fc600078e0a06 */
[----:B------:R-:W-:Y:S01]  /*6470*/  SHF.R.U64 R19, R20, UR4, R5 ;  /* 0x0000000414137c19 */ /* 0x000fe20008001205 */
[----:B--2---:R-:W-:Y:S01]  /*6480*/  IMAD R15, R24, R6, R15 ;  /* 0x00000006180f7224 */ /* 0x004fe200078e020f */
[----:B------:R-:W-:-:S03]  /*6490*/  SHF.R.U32.HI R23, RZ, UR4, R5 ;  /* 0x00000004ff177c19 */ /* 0x000fc60008011605 */
[----:B------:R-:W-:Y:S02]  /*64a0*/  IMAD.MOV.U32 R4, RZ, RZ, R19 ;  /* 0x000000ffff047224 */ /* 0x000fe400078e0013 */
[----:B------:R-:W-:Y:S01]  /*64b0*/  IMAD.MOV.U32 R5, RZ, RZ, R23 ;  /* 0x000000ffff057224 */ /* 0x000fe200078e0017 */
[----:B-1----:R-:W-:Y:S06]  /*64c0*/  @!P1 BRA `(.L_x_177) ;  /* 0x0000000000289947 */ /* 0x002fec0003800000 */
[----:B------:R-:W-:Y:S02]  /*64d0*/  ULDC UR4, c[0x0][0x64c] ;  /* 0x0001930000047ab9 */ /* 0x000fe40000000800 */
[----:B------:R-:W-:-:S05]  /*64e0*/  IADD3 R5, P1, R19, UR4, RZ ;  /* 0x0000000413057c10 */ /* 0x000fca000ff3e0ff */
[----:B------:R-:W-:-:S04]  /*64f0*/  IMAD.X R23, RZ, RZ, R23, P1 ;  /* 0x000000ffff177224 */ /* 0x000fc800008e0617 */
[----:B------:R-:W-:-:S04]  /*6500*/  IMAD.WIDE.U32 R6, R23, UR8, RZ ;  /* 0x0000000817067c25 */ /* 0x000fc8000f8e00ff */
[----:B------:R-:W-:-:S04]  /*6510*/  IMAD.WIDE.U32 R6, P1, R5, UR9, R6 ;  /* 0x0000000905067c25 */ /* 0x000fc8000f820006 */
[----:B------:R-:W-:-:S04]  /*6520*/  IMAD.WIDE.U32 R4, R5, UR8, RZ ;  /* 0x0000000805047c25 */ /* 0x000fc8000f8e00ff */
[----:B------:R-:W-:Y:S01]  /*6530*/  IMAD.MOV.U32 R4, RZ, RZ, R7 ;  /* 0x000000ffff047224 */ /* 0x000fe200078e0007 */
[----:B------:R-:W-:Y:S01]  /*6540*/  IADD3 RZ, P3, R5, R6, RZ ;  /* 0x0000000605ff7210 */ /* 0x000fe20007f7e0ff */
[----:B------:R-:W-:-:S04]  /*6550*/  IMAD.X R5, RZ, RZ, RZ, P1 ;  /* 0x000000ffff057224 */ /* 0x000fc800008e06ff */
[----:B------:R-:W-:-:S08]  /*6560*/  IMAD.WIDE.U32.X R4, R23, UR9, R4, P3 ;  /* 0x0000000917047c25 */ /* 0x000fd000098e0404 */
.L_x_177:
[----:B------:R-:W-:Y:S01]  /*6570*/  ISETP.NE.AND P1, PT, R2, 0x1, PT ;  /* 0x000000010200780c */ /* 0x000fe20003f25270 */
[----:B------:R-:W-:Y:S01]  /*6580*/  ULDC UR4, c[0x0][0x648] ;  /* 0x0001920000047ab9 */ /* 0x000fe20000000800 */
[----:B------:R-:W-:Y:S01]  /*6590*/  LOP3.LUT R20, R20, UR16, RZ, 0xc0, !PT ;  /* 0x0000001014147c12 */ /* 0x000fe2000f8ec0ff */
[----:B------:R-:W-:Y:S01]  /*65a0*/  IMAD.MOV R22, RZ, RZ, -R22 ;  /* 0x000000ffff167224 */ /* 0x000fe200078e0a16 */
[----:B------:R-:W-:Y:S01]  /*65b0*/  SHF.R.U64 R5, R4, UR4, R5 ;  /* 0x0000000404057c19 */ /* 0x000fe20008001205 */
[----:B------:R-:W-:Y:S01]  /*65c0*/  ULDC UR4, c[0x0][0x638] ;  /* 0x00018e0000047ab9 */ /* 0x000fe20000000800 */
[----:B------:R-:W-:Y:S01]  /*65d0*/  LOP3.LUT R6, R9, UR15, RZ, 0xc0, !PT ;  /* 0x0000000f09067c12 */ /* 0x000fe2000f8ec0ff */
[----:B------:R-:W-:Y:S02]  /*65e0*/  ULDC UR5, c[0x0][0x610] ;  /* 0x0001840000057ab9 */ /* 0x000fe40000000800 */
[----:B------:R-:W-:Y:S02]  /*65f0*/  IMAD.MOV R4, RZ, RZ, -R5 ;  /* 0x000000ffff047224 */ /* 0x000fe400078e0a05 */
[----:B------:R-:W-:-:S02]  /*6600*/  IMAD R20, R5, UR17, R20 ;  /* 0x0000001105147c24 */ /* 0x000fc4000f8e0214 */
[----:B0-----:R-:W-:Y:S02]  /*6610*/  @P1 IMAD R15, R21, R22, R14 ;  /* 0x00000016150f1224 */ /* 0x001fe400078e020e */
[----:B------:R-:W-:Y:S01]  /*6620*/  IMAD R19, R4, UR4, R19 ;  /* 0x0000000404137c24 */ /* 0x000fe2000f8e0213 */
[----:B------:R-:W-:Y:S01]  /*6630*/  ULDC UR4, c[0x0][0x600] ;  /* 0x0001800000047ab9 */ /* 0x000fe20000000800 */
[----:B------:R-:W-:Y:S02]  /*6640*/  IMAD R15, R20, UR5, R15 ;  /* 0x00000005140f7c24 */ /* 0x000fe4000f8e020f */
[----:B------:R-:W-:Y:S02]  /*6650*/  IMAD R6, R19, UR4, R6 ;  /* 0x0000000413067c24 */ /* 0x000fe4000f8e0206 */
[----:B------:R-:W-:-:S03]  /*6660*/  IMAD.MOV.U32 R4, RZ, RZ, 0x1 ;  /* 0x00000001ff047424 */ /* 0x000fc600078e00ff */
[----:B------:R-:W-:Y:S02]  /*6670*/  SEL R20, R6, R15, !P1 ;  /* 0x0000000f06147207 */ /* 0x000fe40004800000 */
[----:B------:R-:W-:-:S07]  /*6680*/  SEL R19, R15, R6, !P1 ;  /* 0x000000060f137207 */ /* 0x000fce0004800000 */
.L_x_175:
[----:B------:R-:W-:Y:S05]  /*6690*/  BSYNC B1 ;  /* 0x0000000000017941 */ /* 0x000fea0003800000 */
.L_x_174:
[----:B------:R-:W-:-:S13]  /*66a0*/  LOP3.LUT P1, RZ, R4, 0xff, RZ, 0xc0, !PT ;  /* 0x000000ff04ff7812 */ /* 0x000fda000782c0ff */
[----:B------:R-:W-:Y:S05]  /*66b0*/  @P1 BRA `(.L_x_178) ;  /* 0xfffffff400541947 */ /* 0x000fea000383ffff */
[----:B------:R-:W-:Y:S05]  /*66c0*/  BSYNC B0 ;  /* 0x0000000000007941 */ /* 0x000fea0003800000 */
.L_x_166:
[----:B------:R-:W-:-:S03]  /*66d0*/  UMOV UR4, 0xffffffff ;  /* 0xffffffff00047882 */ /* 0x000fc60000000000 */
[----:B------:R-:W-:Y:S05]  /*66e0*/  BRA.DIV UR4, `(.L_x_179) ;  /* 0x0000000604387947 */ /* 0x000fea000b800000 */
[----:B------:R-:W-:-:S13]  /*66f0*/  ELECT P6, URZ, PT ;  /* 0x00000000003f782f */ /* 0x000fda00038c0000 */
.L_x_194:
[----:B------:R-:W-:Y:S04]  /*6700*/  BSSY B0, `(.L_x_180) ;  /* 0x0000034000007945 */ /* 0x000fe80003800000 */
[----:B------:R-:W-:Y:S05]  /*6710*/  @!P6 BRA `(.L_x_181) ;  /* 0x0000000000c8e947 */ /* 0x000fea0003800000 */
[----:B------:R-:W-:-:S04]  /*6720*/  LOP3.LUT R18, R18, 0x2, RZ, 0xfc, !PT ;  /* 0x0000000212127812 */ /* 0x000fc800078efcff */
[----:B------:R-:W-:-:S13]  /*6730*/  ISETP.NE.AND P0, PT, R18, 0x3, PT ;  /* 0x000000031200780c */ /* 0x000fda0003f05270 */
[----:B------:R-:W-:Y:S05]  /*6740*/  @!P0 BRA `(.L_x_182) ;  /* 0x0000000000048947 */ /* 0x000fea0003800000 */
[----:B------:R-:W-:Y:S01]  /*6750*/  BPT.TRAP 0x1 ;  /* 0x000000040000795c */ /* 0x000fe20000300000 */
.L_x_182:
[----:B------:R-:W0:Y:S01]  /*6760*/  S2R R3, SR_CgaCtaId ;  /* 0x0000000000037919 */ /* 0x000e220000008800 */
[----:B------:R-:W-:-:S04]  /*6770*/  MOV R2, 0x400 ;  /* 0x0000040000027802 */ /* 0x000fc80000000f00 */
[----:B0-----:R-:W-:Y:S02]  /*6780*/  LEA R3, R3, R2, 0x18 ;  /* 0x0000000203037211 */ /* 0x001fe400078ec0ff */
[----:B------:R-:W-:-:S03]  /*6790*/  SHF.L.U32 R2, R0, 0x1f, RZ ;  /* 0x0000001f00027819 */ /* 0x000fc600000006ff */
[----:B------:R-:W-:-:S04]  /*67a0*/  VIADD R3, R3, 0x28 ;  /* 0x0000002803037836 */ /* 0x000fc80000000000 */
[C---:B------:R-:W-:Y:S02]  /*67b0*/  IMAD R7, R12.reuse, 0x8, R3 ;  /* 0x000000080c077824 */ /* 0x040fe400078e0203 */
[----:B------:R-:W-:Y:S02]  /*67c0*/  VIADD R12, R12, 0x1 ;  /* 0x000000010c0c7836 */ /* 0x000fe40000000000 */
[----:B------:R-:W0:Y:S03]  /*67d0*/  SYNCS.PHASECHK.TRANS64.TRYWAIT P0, [R7+URZ], R2 ;  /* 0x00000002070075a7 */ /* 0x000e26000800017f */
[----:B------:R-:W-:-:S04]  /*67e0*/  ISETP.NE.AND P1, PT, R12, 0x5, PT ;  /* 0x000000050c00780c */ /* 0x000fc80003f25270 */
[----:B------:R-:W-:Y:S02]  /*67f0*/  SEL R5, RZ, 0x1, P1 ;  /* 0x00000001ff057807 */ /* 0x000fe40000800000 */
[----:B------:R-:W-:Y:S02]  /*6800*/  SEL R12, R12, RZ, P1 ;  /* 0x000000ff0c0c7207 */ /* 0x000fe40000800000 */
[----:B------:R-:W-:-:S03]  /*6810*/  LOP3.LUT R5, R0, R5, RZ, 0x3c, !PT ;  /* 0x0000000500057212 */ /* 0x000fc600078e3cff */
[----:B------:R-:W-:Y:S01]  /*6820*/  IMAD R9, R12, 0x8, R3 ;  /* 0x000000080c097824 */ /* 0x000fe200078e0203 */
[----:B------:R-:W-:Y:S01]  /*6830*/  SHF.L.U32 R4, R5, 0x1f, RZ ;  /* 0x0000001f05047819 */ /* 0x000fe200000006ff */
[----:B0-----:R-:W-:Y:S06]  /*6840*/  @!P0 BRA `(.L_x_183) ;  /* 0x0000000400008947 */ /* 0x001fec0003800000 */
.L_x_195:
[----:B------:R-:W1:Y:S01]  /*6850*/  SYNCS.PHASECHK.TRANS64.TRYWAIT P0, [R9+URZ], R4 ;  /* 0x00000004090075a7 */ /* 0x000e62000800017f */
[----:B------:R-:W-:-:S05]  /*6860*/  VIADD R0, R12, 0x1 ;  /* 0x000000010c007836 */ /* 0x000fca0000000000 */
[----:B------:R-:W-:-:S04]  /*6870*/  ISETP.NE.AND P1, PT, R0, 0x5, PT ;  /* 0x000000050000780c */ /* 0x000fc80003f25270 */
[----:B0-----:R-:W-:Y:S02]  /*6880*/  SEL R2, RZ, 0x1, P1 ;  /* 0x00000001ff027807 */ /* 0x001fe40000800000 */
[----:B------:R-:W-:Y:S02]  /*6890*/  SEL R0, R0, RZ, P1 ;  /* 0x000000ff00007207 */ /* 0x000fe40000800000 */
[----:B------:R-:W-:-:S03]  /*68a0*/  LOP3.LUT R7, R5, R2, RZ, 0x3c, !PT ;  /* 0x0000000205077212 */ /* 0x000fc600078e3cff */
[----:B------:R-:W-:Y:S01]  /*68b0*/  IMAD R6, R0, 0x8, R3 ;  /* 0x0000000800067824 */ /* 0x000fe200078e0203 */
[----:B------:R-:W-:Y:S01]  /*68c0*/  SHF.L.U32 R5, R7, 0x1f, RZ ;  /* 0x0000001f07057819 */ /* 0x000fe200000006ff */
[----:B-1----:R-:W-:Y:S06]  /*68d0*/  @!P0 BRA `(.L_x_184) ;  /* 0x0000000000f08947 */ /* 0x002fec0003800000 */
.L_x_196:
[----:B------:R-:W1:Y:S01]  /*68e0*/  SYNCS.PHASECHK.TRANS64.TRYWAIT P0, [R6+URZ], R5 ;  /* 0x00000005060075a7 */ /* 0x000e62000800017f */
[----:B------:R-:W-:-:S05]  /*68f0*/  VIADD R0, R0, 0x1 ;  /* 0x0000000100007836 */ /* 0x000fca0000000000 */
[----:B------:R-:W-:-:S04]  /*6900*/  ISETP.NE.AND P1, PT, R0, 0x5, PT ;  /* 0x000000050000780c */ /* 0x000fc80003f25270 */
[----:B------:R-:W-:Y:S02]  /*6910*/  SEL R2, RZ, 0x1, P1 ;  /* 0x00000001ff027807 */ /* 0x000fe40000800000 */
[----:B------:R-:W-:Y:S02]  /*6920*/  SEL R0, R0, RZ, P1 ;  /* 0x000000ff00007207 */ /* 0x000fe40000800000 */
[----:B------:R-:W-:-:S03]  /*6930*/  LOP3.LUT R7, R7, R2, RZ, 0x3c, !PT ;  /* 0x0000000207077212 */ /* 0x000fc600078e3cff */
[----:B0-----:R-:W-:Y:S01]  /*6940*/  IMAD R9, R0, 0x8, R3 ;  /* 0x0000000800097824 */ /* 0x001fe200078e0203 */
[----:B------:R-:W-:Y:S01]  /*6950*/  SHF.L.U32 R4, R7, 0x1f, RZ ;  /* 0x0000001f07047819 */ /* 0x000fe200000006ff */
[----:B-1----:R-:W-:Y:S06]  /*6960*/  @!P0 BRA `(.L_x_185) ;  /* 0x0000000000e08947 */ /* 0x002fec0003800000 */
.L_x_197:
[----:B------:R-:W1:Y:S01]  /*6970*/  SYNCS.PHASECHK.TRANS64.TRYWAIT P0, [R9+URZ], R4 ;  /* 0x00000004090075a7 */ /* 0x000e62000800017f */
[----:B------:R-:W-:-:S05]  /*6980*/  VIADD R0, R0, 0x1 ;  /* 0x0000000100007836 */ /* 0x000fca0000000000 */
[----:B------:R-:W-:-:S04]  /*6990*/  ISETP.NE.AND P1, PT, R0, 0x5, PT ;  /* 0x000000050000780c */ /* 0x000fc80003f25270 */
[----:B------:R-:W-:Y:S02]  /*69a0*/  SEL R2, RZ, 0x1, P1 ;  /* 0x00000001ff027807 */ /* 0x000fe40000800000 */
[----:B------:R-:W-:Y:S02]  /*69b0*/  SEL R0, R0, RZ, P1 ;  /* 0x000000ff00007207 */ /* 0x000fe40000800000 */
[----:B------:R-:W-:Y:S01]  /*69c0*/  LOP3.LUT R2, R7, R2, RZ, 0x3c, !PT ;  /* 0x0000000207027212 */ /* 0x000fe200078e3cff */
[----:B-1----:R-:W-:Y:S06]  /*69d0*/  @!P0 BRA `(.L_x_186) ;  /* 0x0000000000d88947 */ /* 0x002fec0003800000 */
.L_x_198:
[----:B------:R-:W-:Y:S01]  /*69e0*/  IMAD R3, R0, 0x8, R3 ;  /* 0x0000000800037824 */ /* 0x000fe200078e0203 */
[----:B------:R-:W-:-:S07]  /*69f0*/  SHF.L.U32 R0, R2, 0x1f, RZ ;  /* 0x0000001f02007819 */ /* 0x000fce00000006ff */
.L_x_187:
[----:B--2---:R2:W3:Y:S02]  /*6a00*/  SYNCS.PHASECHK.TRANS64.TRYWAIT P0, [R3+URZ], R0 ;  /* 0x00000000030075a7 */ /* 0x0044e4000800017f */
[----:B---3--:R-:W-:Y:S05]  /*6a10*/  @!P0 NANOSLEEP.SYNCS 0x989680 ;  /* 0x009896800000895d */ /* 0x008fea0003900000 */
[----:B------:R-:W3:Y:S02]  /*6a20*/  @!P0 SYNCS.PHASECHK.TRANS64 P0, [R3+URZ], R0 ;  /* 0x00000000030085a7 */ /* 0x000ee4000800007f */
[----:B---3--:R-:W-:Y:S05]  /*6a30*/  @!P0 BRA `(.L_x_187) ;  /* 0xfffffffc00f08947 */ /* 0x008fea000383ffff */
.L_x_181:
[----:B------:R-:W-:Y:S05]  /*6a40*/  BSYNC B0 ;  /* 0x0000000000007941 */ /* 0x000fea0003800000 */
.L_x_180:
[----:B------:R-:W-:Y:S05]  /*6a50*/  EXIT ;  /* 0x000000000000794d */ /* 0x000fea0003800000 */
.L_x_17:
[----:B-1----:R1:W2:Y:S02]  /*6a60*/  SYNCS.PHASECHK.TRANS64.TRYWAIT P1, [R3+URZ], R0 ;  /* 0x00000000030075a7 */ /* 0x0022a4000802017f */
[----:B--2---:R-:W-:Y:S05]  /*6a70*/  @!P1 NANOSLEEP.SYNCS 0x989680 ;  /* 0x009896800000995d */ /* 0x004fea0003900000 */
[----:B------:R-:W2:Y:S02]  /*6a80*/  @!P1 SYNCS.PHASECHK.TRANS64 P1, [R3+URZ], R0 ;  /* 0x00000000030095a7 */ /* 0x000ea4000802007f */
[----:B--2---:R-:W-:Y:S05]  /*6a90*/  @!P1 BRA `(.L_x_17) ;  /* 0xfffffffc00f09947 */ /* 0x004fea000383ffff */
[----:B------:R-:W-:Y:S05]  /*6aa0*/  BRA `(.L_x_16) ;  /* 0xffffffa800847947 */ /* 0x000fea000383ffff */
.L_x_22:
[----:B-1----:R1:W2:Y:S02]  /*6ab0*/  SYNCS.PHASECHK.TRANS64.TRYWAIT P1, [R5+URZ], R4 ;  /* 0x00000004050075a7 */ /* 0x0022a4000802017f */
[----:B--2---:R-:W-:Y:S05]  /*6ac0*/  @!P1 NANOSLEEP.SYNCS 0x989680 ;  /* 0x009896800000995d */ /* 0x004fea0003900000 */
[----:B------:R-:W2:Y:S02]  /*6ad0*/  @!P1 SYNCS.PHASECHK.TRANS64 P1, [R5+URZ], R4 ;  /* 0x00000004050095a7 */ /* 0x000ea4000802007f */
[----:B--2---:R-:W-:Y:S05]  /*6ae0*/  @!P1 BRA `(.L_x_22) ;  /* 0xfffffffc00f09947 */ /* 0x004fea000383ffff */
[----:B------:R-:W-:Y:S05]  /*6af0*/  BRA `(.L_x_21) ;  /* 0xffffffac00047947 */ /* 0x000fea000383ffff */
.L_x_167:
[----:B------:R-:W-:Y:S01]  /*6b00*/  BSSY B1, `(.L_x_188) ;  /* 0x0000006000017945 */ /* 0x000fe20003800000 */
[----:B------:R-:W-:-:S07]  /*6b10*/  IMAD.MOV.U32 R15, RZ, RZ, -0x1 ;  /* 0xffffffffff0f7424 */ /* 0x000fce00078e00ff */
[----:B------:R-:W-:Y:S05]  /*6b20*/  WARPSYNC.COLLECTIVE R15, `(.L_x_189) ;  /* 0x000000000f0c7348 */ /* 0x000fea0003c00000 */
[----:B------:R-:W-:Y:S02]  /*6b30*/  ELECT P6, UR62, PT ;  /* 0x00000000003e782f */ /* 0x000fe400038c0000 */
[----:B------:R-:W-:Y:S01]  /*6b40*/  MOV R14, UR62 ;  /* 0x0000003e000e7c02 */ /* 0x000fe20008000f00 */
[----:B------:R-:W-:Y:S10]  /*6b50*/  ENDCOLLECTIVE ;  /* 0x000000000000791b */ /* 0x000ff40003800000 */
.L_x_189:
[----:B------:R-:W-:Y:S05]  /*6b60*/  BSYNC B1 ;  /* 0x0000000000017941 */ /* 0x000fea0003800000 */
.L_x_188:
[----:B------:R-:W-:Y:S05]  /*6b70*/  BRA `(.L_x_190) ;  /* 0xfffffff000307947 */ /* 0x000fea000383ffff */
.L_x_170:
[----:B0-----:R0:W1:Y:S02]  /*6b80*/  SYNCS.PHASECHK.TRANS64.TRYWAIT P1, [R14+URZ+0x28], R7 ;  /* 0x000028070e0075a7 */ /* 0x001064000802017f */
[----:B-1----:R-:W-:Y:S05]  /*6b90*/  @!P1 NANOSLEEP.SYNCS 0x989680 ;  /* 0x009896800000995d */ /* 0x002fea0003900000 */
[----:B------:R-:W1:Y:S02]  /*6ba0*/  @!P1 SYNCS.PHASECHK.TRANS64 P1, [R14+URZ+0x28], R7 ;  /* 0x000028070e0095a7 */ /* 0x000e64000802007f */
[----:B-1----:R-:W-:Y:S05]  /*6bb0*/  @!P1 BRA `(.L_x_170) ;  /* 0xfffffffc00f09947 */ /* 0x002fea000383ffff */
[----:B------:R-:W-:Y:S05]  /*6bc0*/  BRA `(.L_x_191) ;  /* 0xfffffff000647947 */ /* 0x000fea000383ffff */
.L_x_179:
[----:B------:R-:W-:Y:S01]  /*6bd0*/  BSSY B0, `(.L_x_192) ;  /* 0x0000006000007945 */ /* 0x000fe20003800000 */
[----:B------:R-:W-:-:S07]  /*6be0*/  IMAD.MOV.U32 R15, RZ, RZ, -0x1 ;  /* 0xffffffffff0f7424 */ /* 0x000fce00078e00ff */
[----:B------:R-:W-:Y:S05]  /*6bf0*/  WARPSYNC.COLLECTIVE R15, `(.L_x_193) ;  /* 0x000000000f0c7348 */ /* 0x000fea0003c00000 */
[----:B------:R-:W-:Y:S02]  /*6c00*/  ELECT P6, UR62, PT ;  /* 0x00000000003e782f */ /* 0x000fe400038c0000 */
[----:B------:R-:W-:Y:S01]  /*6c10*/  MOV R14, UR62 ;  /* 0x0000003e000e7c02 */ /* 0x000fe20008000f00 */
[----:B------:R-:W-:Y:S10]  /*6c20*/  ENDCOLLECTIVE ;  /* 0x000000000000791b */ /* 0x000ff40003800000 */
.L_x_193:
[----:B------:R-:W-:Y:S05]  /*6c30*/  BSYNC B0 ;  /* 0x0000000000007941 */ /* 0x000fea0003800000 */
.L_x_192:
[----:B------:R-:W-:Y:S05]  /*6c40*/  BRA `(.L_x_194) ;  /* 0xfffffff800ac7947 */ /* 0x000fea000383ffff */
.L_x_183:
[----:B0-----:R0:W1:Y:S02]  /*6c50*/  SYNCS.PHASECHK.TRANS64.TRYWAIT P0, [R7+URZ], R2 ;  /* 0x00000002070075a7 */ /* 0x001064000800017f */
[----:B-1----:R-:W-:Y:S05]  /*6c60*/  @!P0 NANOSLEEP.SYNCS 0x989680 ;  /* 0x009896800000895d */ /* 0x002fea0003900000 */
[----:B------:R-:W1:Y:S02]  /*6c70*/  @!P0 SYNCS.PHASECHK.TRANS64 P0, [R7+URZ], R2 ;  /* 0x00000002070085a7 */ /* 0x000e64000800007f */
[----:B-1----:R-:W-:Y:S05]  /*6c80*/  @!P0 BRA `(.L_x_183) ;  /* 0xfffffffc00f08947 */ /* 0x002fea000383ffff */
[----:B------:R-:W-:Y:S05]  /*6c90*/  BRA `(.L_x_195) ;  /* 0xfffffff800ec7947 */ /* 0x000fea000383ffff */
.L_x_184:
[----:B0-----:R0:W1:Y:S02]  /*6ca0*/  SYNCS.PHASECHK.TRANS64.TRYWAIT P0, [R9+URZ], R4 ;  /* 0x00000004090075a7 */ /* 0x001064000800017f */
[----:B-1----:R-:W-:Y:S05]  /*6cb0*/  @!P0 NANOSLEEP.SYNCS 0x989680 ;  /* 0x009896800000895d */ /* 0x002fea0003900000 */
[----:B------:R-:W1:Y:S02]  /*6cc0*/  @!P0 SYNCS.PHASECHK.TRANS64 P0, [R9+URZ], R4 ;  /* 0x00000004090085a7 */ /* 0x000e64000800007f */
[----:B-1----:R-:W-:Y:S05]  /*6cd0*/  @!P0 BRA `(.L_x_184) ;  /* 0xfffffffc00f08947 */ /* 0x002fea000383ffff */
[----:B------:R-:W-:Y:S05]  /*6ce0*/  BRA `(.L_x_196) ;  /* 0xfffffff800fc7947 */ /* 0x000fea000383ffff */
.L_x_185:
[----:B0-----:R0:W1:Y:S02]  /*6cf0*/  SYNCS.PHASECHK.TRANS64.TRYWAIT P0, [R6+URZ], R5 ;  /* 0x00000005060075a7 */ /* 0x001064000800017f */
[----:B-1----:R-:W-:Y:S05]  /*6d00*/  @!P0 NANOSLEEP.SYNCS 0x989680 ;  /* 0x009896800000895d */ /* 0x002fea0003900000 */
[----:B------:R-:W1:Y:S02]  /*6d10*/  @!P0 SYNCS.PHASECHK.TRANS64 P0, [R6+URZ], R5 ;  /* 0x00000005060085a7 */ /* 0x000e64000800007f */
[----:B-1----:R-:W-:Y:S05]  /*6d20*/  @!P0 BRA `(.L_x_185) ;  /* 0xfffffffc00f08947 */ /* 0x002fea000383ffff */
[----:B------:R-:W-:Y:S05]  /*6d30*/  BRA `(.L_x_197) ;  /* 0xfffffffc000c7947 */ /* 0x000fea000383ffff */
.L_x_186:
[----:B-1----:R1:W2:Y:S02]  /*6d40*/  SYNCS.PHASECHK.TRANS64.TRYWAIT P0, [R9+URZ], R4 ;  /* 0x00000004090075a7 */ /* 0x0022a4000800017f */
[----:B--2---:R-:W-:Y:S05]  /*6d50*/  @!P0 NANOSLEEP.SYNCS 0x989680 ;  /* 0x009896800000895d */ /* 0x004fea0003900000 */
[----:B------:R-:W2:Y:S02]  /*6d60*/  @!P0 SYNCS.PHASECHK.TRANS64 P0, [R9+URZ], R4 ;  /* 0x00000004090085a7 */ /* 0x000ea4000800007f */
[----:B--2---:R-:W-:Y:S05]  /*6d70*/  @!P0 BRA `(.L_x_186) ;  /* 0xfffffffc00f08947 */ /* 0x004fea000383ffff */
[----:B------:R-:W-:Y:S05]  /*6d80*/  BRA `(.L_x_198) ;  /* 0xfffffffc00147947 */ /* 0x000fea000383ffff */
.L_x_199:
[----:B------:R-:W-:-:S00]  /*6d90*/  BRA `(.L_x_199) ;  /* 0xfffffffc00fc7947 */ /* 0x000fc0000383ffff */
[----:B------:R-:W-:-:S00]  /*6da0*/  NOP ;  /* 0x0000000000007918 */ /* 0x000fc00000000000 */
        /* <DEDUP_REMOVED lines=13> */
.L_x_200:


//--------------------- .nv.global.init           --------------------------
	.section	.nv.global.init,"aw",@progbits
.nv.global.init:
	.type		$str$22,@object
	.size		$str$22,($str$23 - $str$22)
$str$22:
        /*0000*/ 	.byte	0x6b, 0x5f, 0x74, 0x69, 0x6c, 0x65, 0x5f, 0x63, 0x6f, 0x75, 0x6e, 0x74, 0x20, 0x3e, 0x3d, 0x20
        /*0010*/ 	.byte	0x31, 0x00
	.type		$str$23,@object
	.size		$str$23,(__unnamed_1 - $str$23)
$str$23:
        /*0012*/ 	.byte	0x2f, 0x74, 0x6d, 0x70, 0x2f, 0x63, 0x75, 0x74, 0x6c, 0x61, 0x73, 0x73, 0x5f, 0x73, 0x77, 0x65
        /*0022*/ 	.byte	0x65, 0x70, 0x5f, 0x73, 0x72, 0x63, 0x2f, 0x69, 0x6e, 0x63, 0x6c, 0x75, 0x64, 0x65, 0x2f, 0x63
        /*0032*/ 	.byte	0x75, 0x74, 0x6c, 0x61, 0x73, 0x73, 0x2f, 0x67, 0x65, 0x6d, 0x6d, 0x2f, 0x63, 0x6f, 0x6c, 0x6c
        /*0042*/ 	.byte	0x65, 0x63, 0x74, 0x69, 0x76, 0x65, 0x2f, 0x73, 0x6d, 0x39, 0x30, 0x5f, 0x6d, 0x6d, 0x61, 0x5f
        /*0052*/ 	.byte	0x74, 0x6d, 0x61, 0x5f, 0x67, 0x6d, 0x6d, 0x61, 0x5f, 0x73, 0x73, 0x5f, 0x77, 0x61, 0x72, 0x70
        /*0062*/ 	.byte	0x73, 0x70, 0x65, 0x63, 0x69, 0x61, 0x6c, 0x69, 0x7a, 0x65, 0x64, 0x2e, 0x68, 0x70, 0x70, 0x00
	.type		__unnamed_1,@object
	.size		__unnamed_1,(.L_0 - __unnamed_1)
__unnamed_1:
        /*0072*/ 	.byte	0x76, 0x6f, 0x69, 0x64, 0x20, 0x63, 0x75, 0x74, 0x6c, 0x61, 0x73, 0x73, 0x3a, 0x3a, 0x67, 0x65
        /* <DEDUP_REMOVED lines=171> */
        /*0b32*/ 	.byte	0x75, 0x74, 0x65, 0x3a, 0x3a, 0x69, 0x64, 0x65, 0x6e, 0x74, 0x69, 0x74, 0x79, 0x5d, 0x00
.L_0:


//--------------------- .nv.shared._ZN7cutlass13device_kernelINS_4gemm6kernel13GemmUniversalIN4cute5tupleIJiiiiEEENS1_10collective13CollectiveMmaINS1_34MainloopSm90TmaGmmaWarpSpecializedILi5ENS5_IJNS4_1CILi1EEESB_SB_EEENS1_35KernelTmaWarpSpecializedCooperativeEEENS5_IJNSA_ILi128EEESF_NSA_ILi32EEEEEEaNS5_IJlSB_lEEEaSI_NS4_8TiledMMAINS4_8MMA_AtomIJNS4_4SM904GMMA27MMA_64x128x32_S32S8S8_SS_TNEEEENS4_6LayoutINS5_IJNSA_ILi2EEESB_SB_EEENS5_IJSB_NSA_ILi0EEESS_EEEEENS5_IJNS4_10UnderscoreESV_SV_EEEEENS4_13SM90_TMA_LOADENS4_14ComposedLayoutINS4_7SwizzleILi1ELi4ELi3EEENS4_18smem_ptr_flag_bitsILi8EEENSP_INS5_IJNSA_ILi8EEESG_EEENS5_IJSG_SB_EEEEEEEvNS4_8identityESY_S18_vS19_EENS_8epilogue10collective6detail29Sm90TmaWarpSpecializedAdapterINS1C_15DefaultEpilogueIaSI_SI_NS1B_6thread17LinearCombinationIaLi1EiiLNS1G_9ScaleType4KindE0ELNS_15FloatRoundStyleE2EaEENS1_15EpilogueDefaultEEEEEvvEEEEvNT_6ParamsE --------------------------
	.section	.nv.shared._ZN7cutlass13device_kernelINS_4gemm6kernel13GemmUniversalIN4cute5tupleIJiiiiEEENS1_10collective13CollectiveMmaINS1_34MainloopSm90TmaGmmaWarpSpecializedILi5ENS5_IJNS4_1CILi1EEESB_SB_EEENS1_35KernelTmaWarpSpecializedCooperativeEEENS5_IJNSA_ILi128EEESF_NSA_ILi32EEEEEEaNS5_IJlSB_lEEEaSI_NS4_8TiledMMAINS4_8MMA_AtomIJNS4_4SM904GMMA27MMA_64x128x32_S32S8S8_SS_TNEEEENS4_6LayoutINS5_IJNSA_ILi2EEESB_SB_EEENS5_IJSB_NSA_ILi0EEESS_EEEEENS5_IJNS4_10UnderscoreESV_SV_EEEEENS4_13SM90_TMA_LOADENS4_14ComposedLayoutINS4_7SwizzleILi1ELi4ELi3EEENS4_18smem_ptr_flag_bitsILi8EEENSP_INS5_IJNSA_ILi8EEESG_EEENS5_IJSG_SB_EEEEEEEvNS4_8identityESY_S18_vS19_EENS_8epilogue10collective6detail29Sm90TmaWarpSpecializedAdapterINS1C_15DefaultEpilogueIaSI_SI_NS1B_6thread17LinearCombinationIaLi1EiiLNS1G_9ScaleType4KindE0ELNS_15FloatRoundStyleE2EaEENS1_15EpilogueDefaultEEEEEvvEEEEvNT_6ParamsE,"aw",@nobits
	.sectionflags	@""
	.align	16
	.zero		1024


//--------------------- .nv.shared.reserved.0     --------------------------
	.section	.nv.shared.reserved.0,"aw",@nobits
	.weak		__nv_reservedSMEM_offset_0_alias
	.size		__nv_reservedSMEM_offset_0_alias, 0, 0
	.other		__nv_reservedSMEM_offset_0_alias,@"STO_CUDA_RESERVED_SHARED STV_DEFAULT"
__nv_reservedSMEM_offset_0_alias:
	.zero		0


//--------------------- .nv.global                --------------------------
	.section	.nv.global,"aw",@nobits
.nv.global:
	.type		_ZN39_INTERNAL_0cc90c83_4_k_cu_65b3f13c_46524cute1_E,@object
	.size		_ZN39_INTERNAL_0cc90c83_4_k_cu_65b3f13c_46524cute1_E,(_ZN39_INTERNAL_0cc90c83_4_k_cu_65b3f13c_46524cuda3std3__45__cpo6cbeginE - _ZN39_INTERNAL_0cc90c83_4_k_cu_65b3f13c_46524cute1_E)
_ZN39_INTERNAL_0cc90c83_4_k_cu_65b3f13c_46524cute1_E:
	.zero		1
	.type		_ZN39_INTERNAL_0cc90c83_4_k_cu_65b3f13c_46524cuda3std3__45__cpo6cbeginE,@object
	.size		_ZN39_INTERNAL_0cc90c83_4_k_cu_65b3f13c_46524cuda3std3__45__cpo6cbeginE,(_ZN39_INTERNAL_0cc90c83_4_k_cu_65b3f13c_46524cuda3std3__48in_placeE - _ZN39_INTERNAL_0cc90c83_4_k_cu_65b3f13c_46524cuda3std3__45__cpo6cbeginE)
_ZN39_INTERNAL_0cc90c83_4_k_cu_65b3f13c_46524cuda3std3__45__cpo6cbeginE:
	.zero		1
	.type		_ZN39_INTERNAL_0cc90c83_4_k_cu_65b3f13c_46524cuda3std3__48in_placeE,@object
	.size		_ZN39_INTERNAL_0cc90c83_4_k_cu_65b3f13c_46524cuda3std3__48in_placeE,(_ZN39_INTERNAL_0cc90c83_4_k_cu_65b3f13c_46524cuda3std6ranges3__45__cpo9iter_moveE - _ZN39_INTERNAL_0cc90c83_4_k_cu_65b3f13c_46524cuda3std3__48in_placeE)
_ZN39_INTERNAL_0cc90c83_4_k_cu_65b3f13c_46524cuda3std3__48in_placeE:
	.zero		1
	.type		_ZN39_INTERNAL_0cc90c83_4_k_cu_65b3f13c_46524cuda3std6ranges3__45__cpo9iter_moveE,@object
	.size		_ZN39_INTERNAL_0cc90c83_4_k_cu_65b3f13c_46524cuda3std6ranges3__45__cpo9iter_moveE,(_ZN39_INTERNAL_0cc90c83_4_k_cu_65b3f13c_46524cuda3std3__45__cpo5beginE - _ZN39_INTERNAL_0cc90c83_4_k_cu_65b3f13c_46524cuda3std6ranges3__45__cpo9iter_moveE)
_ZN39_INTERNAL_0cc90c83_4_k_cu_65b3f13c_46524cuda3std6ranges3__45__cpo9iter_moveE:
	.zero		1
	.type		_ZN39_INTERNAL_0cc90c83_4_k_cu_65b3f13c_46524cuda3std3__45__cpo5beginE,@object
	.size		_ZN39_INTERNAL_0cc90c83_4_k_cu_65b3f13c_46524cuda3std3__45__cpo5beginE,(_ZN39_INTERNAL_0cc90c83_4_k_cu_65b3f13c_46524cuda3std3__441_GLOBAL__N__0cc90c83_4_k_cu_65b3f13c_46526ignoreE - _ZN39_INTERNAL_0cc90c83_4_k_cu_65b3f13c_46524cuda3std3__45__cpo5beginE)
_ZN39_INTERNAL_0cc90c83_4_k_cu_65b3f13c_46524cuda3std3__45__cpo5beginE:
	.zero		1
	.type		_ZN39_INTERNAL_0cc90c83_4_k_cu_65b3f13c_46524cuda3std3__441_GLOBAL__N__0cc90c83_4_k_cu_65b3f13c_46526ignoreE,@object
	.size		_ZN39_INTERNAL_0cc90c83_4_k_cu_65b3f13c_46524cuda3std3__441_GLOBAL__N__0cc90c83_4_k_cu_65b3f13c_46526ignoreE,(_ZN39_INTERNAL_0cc90c83_4_k_cu_65b3f13c_46524cute7productE - _ZN39_INTERNAL_0cc90c83_4_k_cu_65b3f13c_46524cuda3std3__441_GLOBAL__N__0cc90c83_4_k_cu_65b3f13c_46526ignoreE)
_ZN39_INTERNAL_0cc90c83_4_k_cu_65b3f13c_46524cuda3std3__441_GLOBAL__N__0cc90c83_4_k_cu_65b3f13c_46526ignoreE:
	.zero		1
	.type		_ZN39_INTERNAL_0cc90c83_4_k_cu_65b3f13c_46524cute7productE,@object
	.size		_ZN39_INTERNAL_0cc90c83_4_k_cu_65b3f13c_46524cute7productE,(_ZN39_INTERNAL_0cc90c83_4_k_cu_65b3f13c_46524cuda3std3__45__cpo3endE - _ZN39_INTERNAL_0cc90c83_4_k_cu_65b3f13c_46524cute7productE)
_ZN39_INTERNAL_0cc90c83_4_k_cu_65b3f13c_46524cute7productE:
	.zero		1
	.type		_ZN39_INTERNAL_0cc90c83_4_k_cu_65b3f13c_46524cuda3std3__45__cpo3endE,@object
	.size		_ZN39_INTERNAL_0cc90c83_4_k_cu_65b3f13c_46524cuda3std3__45__cpo3endE,(_ZN39_INTERNAL_0cc90c83_4_k_cu_65b3f13c_46524cuda3std3__419piecewise_constructE - _ZN39_INTERNAL_0cc90c83_4_k_cu_65b3f13c_46524cuda3std3__45__cpo3endE)
_ZN39_INTERNAL_0cc90c83_4_k_cu_65b3f13c_46524cuda3std3__45__cpo3endE:
	.zero		1
	.type		_ZN39_INTERNAL_0cc90c83_4_k_cu_65b3f13c_46524cuda3std3__419piecewise_constructE,@object
	.size		_ZN39_INTERNAL_0cc90c83_4_k_cu_65b3f13c_46524cuda3std3__419piecewise_constructE,(_ZN39_INTERNAL_0cc90c83_4_k_cu_65b3f13c_46524cuda3std3__45__cpo4cendE - _ZN39_INTERNAL_0cc90c83_4_k_cu_65b3f13c_46524cuda3std3__419piecewise_constructE)
_ZN39_INTERNAL_0cc90c83_4_k_cu_65b3f13c_46524cuda3std3__419piecewise_constructE:
	.zero		1
	.type		_ZN39_INTERNAL_0cc90c83_4_k_cu_65b3f13c_46524cuda3std3__45__cpo4cendE,@object
	.size		_ZN39_INTERNAL_0cc90c83_4_k_cu_65b3f13c_46524cuda3std3__45__cpo4cendE,(_ZN39_INTERNAL_0cc90c83_4_k_cu_65b3f13c_46524cuda3std6ranges3__45__cpo4swapE - _ZN39_INTERNAL_0cc90c83_4_k_cu_65b3f13c_46524cuda3std3__45__cpo4cendE)
_ZN39_INTERNAL_0cc90c83_4_k_cu_65b3f13c_46524cuda3std3__45__cpo4cendE:
	.zero		1
	.type		_ZN39_INTERNAL_0cc90c83_4_k_cu_65b3f13c_46524cuda3std6ranges3__45__cpo4swapE,@object
	.size		_ZN39_INTERNAL_0cc90c83_4_k_cu_65b3f13c_46524cuda3std6ranges3__45__cpo4swapE,(.L_8 - _ZN39_INTERNAL_0cc90c83_4_k_cu_65b3f13c_46524cuda3std6ranges3__45__cpo4swapE)
_ZN39_INTERNAL_0cc90c83_4_k_cu_65b3f13c_46524cuda3std6ranges3__45__cpo4swapE:
	.zero		1
.L_8:


//--------------------- .nv.constant0._ZN7cutlass13device_kernelINS_4gemm6kernel13GemmUniversalIN4cute5tupleIJiiiiEEENS1_10collective13CollectiveMmaINS1_34MainloopSm90TmaGmmaWarpSpecializedILi5ENS5_IJNS4_1CILi1EEESB_SB_EEENS1_35KernelTmaWarpSpecializedCooperativeEEENS5_IJNSA_ILi128EEESF_NSA_ILi32EEEEEEaNS5_IJlSB_lEEEaSI_NS4_8TiledMMAINS4_8MMA_AtomIJNS4_4SM904GMMA27MMA_64x128x32_S32S8S8_SS_TNEEEENS4_6LayoutINS5_IJNSA_ILi2EEESB_SB_EEENS5_IJSB_NSA_ILi0EEESS_EEEEENS5_IJNS4_10UnderscoreESV_SV_EEEEENS4_13SM90_TMA_LOADENS4_14ComposedLayoutINS4_7SwizzleILi1ELi4ELi3EEENS4_18smem_ptr_flag_bitsILi8EEENSP_INS5_IJNSA_ILi8EEESG_EEENS5_IJSG_SB_EEEEEEEvNS4_8identityESY_S18_vS19_EENS_8epilogue10collective6detail29Sm90TmaWarpSpecializedAdapterINS1C_15DefaultEpilogueIaSI_SI_NS1B_6thread17LinearCombinationIaLi1EiiLNS1G_9ScaleType4KindE0ELNS_15FloatRoundStyleE2EaEENS1_15EpilogueDefaultEEEEEvvEEEEvNT_6ParamsE --------------------------
	.section	.nv.constant0._ZN7cutlass13device_kernelINS_4gemm6kernel13GemmUniversalIN4cute5tupleIJiiiiEEENS1_10collective13CollectiveMmaINS1_34MainloopSm90TmaGmmaWarpSpecializedILi5ENS5_IJNS4_1CILi1EEESB_SB_EEENS1_35KernelTmaWarpSpecializedCooperativeEEENS5_IJNSA_ILi128EEESF_NSA_ILi32EEEEEEaNS5_IJlSB_lEEEaSI_NS4_8TiledMMAINS4_8MMA_AtomIJNS4_4SM904GMMA27MMA_64x128x32_S32S8S8_SS_TNEEEENS4_6LayoutINS5_IJNSA_ILi2EEESB_SB_EEENS5_IJSB_NSA_ILi0EEESS_EEEEENS5_IJNS4_10UnderscoreESV_SV_EEEEENS4_13SM90_TMA_LOADENS4_14ComposedLayoutINS4_7SwizzleILi1ELi4ELi3EEENS4_18smem_ptr_flag_bitsILi8EEENSP_INS5_IJNSA_ILi8EEESG_EEENS5_IJSG_SB_EEEEEEEvNS4_8identityESY_S18_vS19_EENS_8epilogue10collective6detail29Sm90TmaWarpSpecializedAdapterINS1C_15DefaultEpilogueIaSI_SI_NS1B_6thread17LinearCombinationIaLi1EiiLNS1G_9ScaleType4KindE0ELNS_15FloatRoundStyleE2EaEENS1_15EpilogueDefaultEEEEEvvEEEEvNT_6ParamsE,"a",@progbits
	.sectionflags	@""
	.align	4
.nv.constant0._ZN7cutlass13device_kernelINS_4gemm6kernel13GemmUniversalIN4cute5tupleIJiiiiEEENS1_10collective13CollectiveMmaINS1_34MainloopSm90TmaGmmaWarpSpecializedILi5ENS5_IJNS4_1CILi1EEESB_SB_EEENS1_35KernelTmaWarpSpecializedCooperativeEEENS5_IJNSA_ILi128EEESF_NSA_ILi32EEEEEEaNS5_IJlSB_lEEEaSI_NS4_8TiledMMAINS4_8MMA_AtomIJNS4_4SM904GMMA27MMA_64x128x32_S32S8S8_SS_TNEEEENS4_6LayoutINS5_IJNSA_ILi2EEESB_SB_EEENS5_IJSB_NSA_ILi0EEESS_EEEEENS5_IJNS4_10UnderscoreESV_SV_EEEEENS4_13SM90_TMA_LOADENS4_14ComposedLayoutINS4_7SwizzleILi1ELi4ELi3EEENS4_18smem_ptr_flag_bitsILi8EEENSP_INS5_IJNSA_ILi8EEESG_EEENS5_IJSG_SB_EEEEEEEvNS4_8identityESY_S18_vS19_EENS_8epilogue10collective6detail29Sm90TmaWarpSpecializedAdapterINS1C_15DefaultEpilogueIaSI_SI_NS1B_6thread17LinearCombinationIaLi1EiiLNS1G_9ScaleType4KindE0ELNS_15FloatRoundStyleE2EaEENS1_15EpilogueDefaultEEEEEvvEEEEvNT_6ParamsE:
	.zero		1664


//--------------------- SYMBOLS --------------------------

	.type		.nv.reservedSmem.offset0,@object
	.size		.nv.reservedSmem.offset0,0x4
	.type		__assertfail,@function
